	.target	sm_100a

	.elftype	@"ET_EXEC"


//--------------------- .note.nv.tkinfo           --------------------------
	.section	.note.nv.tkinfo,"",@"SHT_NOTE"
	.sectionflags	@"SHF_NOTE_NV_TKINFO"
	.tkinfo
        /*0018*/ 	.word	0x00000002
        /*0030*/ 	.string	""
        /*0030*/ 	.string	"ptxas"
        /*0030*/ 	.string	"Cuda compilation tools, release 13.0, V13.0.88"
        /*0030*/ 	.string	"Build cuda_13.0.r13.0/compiler.36424714_0"
        /*0030*/ 	.string	"-arch sm_100a -m 64 "



//--------------------- .note.nv.cuinfo           --------------------------
	.section	.note.nv.cuinfo,"",@"SHT_NOTE"
	.sectionflags	@"SHF_NOTE_NV_CUINFO"
        /*0018*/ 	.short	0x0002
        /*001a*/ 	.short	0x0064
        /*001c*/ 	.short	0x0082
	.zero		2


//--------------------- .nv.info                  --------------------------
	.section	.nv.info,"",@"SHT_CUDA_INFO"
	.align	4


	//----- nvinfo : EIATTR_REGCOUNT
	.align		4
        /*0000*/ 	.byte	0x04, 0x2f
        /*0002*/ 	.short	(.L_19 - .L_18)
	.align		4
.L_18:
        /*0004*/ 	.word	index@(_ZN7cutlass13device_kernelINS_4gemm6kernel13GemmUniversalIN4cute5tupleIJiiiiEEENS1_10collective13CollectiveMmaINS1_35MainloopSm100TmaUmmaWarpSpecializedILi16ELi2ELi4ENS5_IJNS4_1CILi1EEENSA_ILi2EEESB_EEEEENS5_IJNSA_ILi128EEENSA_ILi64EEENSA_ILi32EEEEEENS_10bfloat16_tENS5_IJlSB_lEEESJ_SK_NS4_8TiledMMAINS4_8MMA_AtomIJNS4_20SM100_MMA_F16BF16_SSISJ_SJ_fLi128ELi64ELNS4_4UMMA5MajorE0ELSP_0ELNSO_7ScaleInE0ELSQ_0EEEEEENS4_6LayoutINS5_IJSB_SB_SB_EEENS5_IJNSA_ILi0EEESV_SV_EEEEENS5_IJNS4_10UnderscoreESY_SY_EEEEENS4_23SM90_TMA_LOAD_MULTICASTENS4_14ComposedLayoutINS4_7SwizzleILi2ELi4ELi3EEENS4_18smem_ptr_flag_bitsILi16EEENST_INS5_IJNSA_ILi8EEESH_EEENS5_IJSH_SB_EEEEEEEvNS4_8identityENS4_13SM90_TMA_LOADES1B_vS1C_EENS_8epilogue10collective18CollectiveEpilogueINS1F_23Sm100TmaWarpSpecializedILi3ELi2ELi32ELb1ELb0EEEJSI_NS5_IJNST_ISF_SB_EENST_ISH_SB_EEEEESJ_SK_SJ_SK_NS1F_6fusion15FusionCallbacksIS1J_NS1N_17LinearCombinationISJ_fSJ_fLNS_15FloatRoundStyleE2EEESI_S1M_JEEENS4_5SM1004TMEM4LOAD26SM100_TMEM_LOAD_32dp32b32xES1D_S1B_NS4_39AutoVectorizingCopyWithAssumedAlignmentILi128EEENS4_14SM90_TMA_STOREES1B_S1Y_S1Y_EEEvvEEEEvNT_6ParamsE)
        /*0008*/ 	.word	0x00000077


	//----- nvinfo : EIATTR_FRAME_SIZE
	.align		4
.L_19:
        /*000c*/ 	.byte	0x04, 0x11
        /*000e*/ 	.short	(.L_21 - .L_20)
	.align		4
.L_20:
        /*0010*/ 	.word	index@($__internal_2_$__cuda_sm10x_tcgen05_guardrail_trap_unallocated_columns_being_dealloced)
        /*0014*/ 	.word	0x00000000


	//----- nvinfo : EIATTR_FRAME_SIZE
	.align		4
.L_21:
        /*0018*/ 	.byte	0x04, 0x11
        /*001a*/ 	.short	(.L_23 - .L_22)
	.align		4
.L_22:
        /*001c*/ 	.word	index@($__internal_1_$__cuda_sm10x_tcgen05_guardrail_trap_phase_invalid_during_alloc)
        /*0020*/ 	.word	0x00000000


	//----- nvinfo : EIATTR_FRAME_SIZE
	.align		4
.L_23:
        /*0024*/ 	.byte	0x04, 0x11
        /*0026*/ 	.short	(.L_25 - .L_24)
	.align		4
.L_24:
        /*0028*/ 	.word	index@($__internal_0_$__cuda_sm10x_tcgen05_guardrail_trap_col_being_dealloced_not_returned_by_alloc)
        /*002c*/ 	.word	0x00000000


	//----- nvinfo : EIATTR_FRAME_SIZE
	.align		4
.L_25:
        /*0030*/ 	.byte	0x04, 0x11
        /*0032*/ 	.short	(.L_27 - .L_26)
	.align		4
.L_26:
        /*0034*/ 	.word	index@(_ZN7cutlass13device_kernelINS_4gemm6kernel13GemmUniversalIN4cute5tupleIJiiiiEEENS1_10collective13CollectiveMmaINS1_35MainloopSm100TmaUmmaWarpSpecializedILi16ELi2ELi4ENS5_IJNS4_1CILi1EEENSA_ILi2EEESB_EEEEENS5_IJNSA_ILi128EEENSA_ILi64EEENSA_ILi32EEEEEENS_10bfloat16_tENS5_IJlSB_lEEESJ_SK_NS4_8TiledMMAINS4_8MMA_AtomIJNS4_20SM100_MMA_F16BF16_SSISJ_SJ_fLi128ELi64ELNS4_4UMMA5MajorE0ELSP_0ELNSO_7ScaleInE0ELSQ_0EEEEEENS4_6LayoutINS5_IJSB_SB_SB_EEENS5_IJNSA_ILi0EEESV_SV_EEEEENS5_IJNS4_10UnderscoreESY_SY_EEEEENS4_23SM90_TMA_LOAD_MULTICASTENS4_14ComposedLayoutINS4_7SwizzleILi2ELi4ELi3EEENS4_18smem_ptr_flag_bitsILi16EEENST_INS5_IJNSA_ILi8EEESH_EEENS5_IJSH_SB_EEEEEEEvNS4_8identityENS4_13SM90_TMA_LOADES1B_vS1C_EENS_8epilogue10collective18CollectiveEpilogueINS1F_23Sm100TmaWarpSpecializedILi3ELi2ELi32ELb1ELb0EEEJSI_NS5_IJNST_ISF_SB_EENST_ISH_SB_EEEEESJ_SK_SJ_SK_NS1F_6fusion15FusionCallbacksIS1J_NS1N_17LinearCombinationISJ_fSJ_fLNS_15FloatRoundStyleE2EEESI_S1M_JEEENS4_5SM1004TMEM4LOAD26SM100_TMEM_LOAD_32dp32b32xES1D_S1B_NS4_39AutoVectorizingCopyWithAssumedAlignmentILi128EEENS4_14SM90_TMA_STOREES1B_S1Y_S1Y_EEEvvEEEEvNT_6ParamsE)
        /*0038*/ 	.word	0x00000000


	//----- nvinfo : EIATTR_MIN_STACK_SIZE
	.align		4
.L_27:
        /*003c*/ 	.byte	0x04, 0x12
        /*003e*/ 	.short	(.L_29 - .L_28)
	.align		4
.L_28:
        /*0040*/ 	.word	index@(_ZN7cutlass13device_kernelINS_4gemm6kernel13GemmUniversalIN4cute5tupleIJiiiiEEENS1_10collective13CollectiveMmaINS1_35MainloopSm100TmaUmmaWarpSpecializedILi16ELi2ELi4ENS5_IJNS4_1CILi1EEENSA_ILi2EEESB_EEEEENS5_IJNSA_ILi128EEENSA_ILi64EEENSA_ILi32EEEEEENS_10bfloat16_tENS5_IJlSB_lEEESJ_SK_NS4_8TiledMMAINS4_8MMA_AtomIJNS4_20SM100_MMA_F16BF16_SSISJ_SJ_fLi128ELi64ELNS4_4UMMA5MajorE0ELSP_0ELNSO_7ScaleInE0ELSQ_0EEEEEENS4_6LayoutINS5_IJSB_SB_SB_EEENS5_IJNSA_ILi0EEESV_SV_EEEEENS5_IJNS4_10UnderscoreESY_SY_EEEEENS4_23SM90_TMA_LOAD_MULTICASTENS4_14ComposedLayoutINS4_7SwizzleILi2ELi4ELi3EEENS4_18smem_ptr_flag_bitsILi16EEENST_INS5_IJNSA_ILi8EEESH_EEENS5_IJSH_SB_EEEEEEEvNS4_8identityENS4_13SM90_TMA_LOADES1B_vS1C_EENS_8epilogue10collective18CollectiveEpilogueINS1F_23Sm100TmaWarpSpecializedILi3ELi2ELi32ELb1ELb0EEEJSI_NS5_IJNST_ISF_SB_EENST_ISH_SB_EEEEESJ_SK_SJ_SK_NS1F_6fusion15FusionCallbacksIS1J_NS1N_17LinearCombinationISJ_fSJ_fLNS_15FloatRoundStyleE2EEESI_S1M_JEEENS4_5SM1004TMEM4LOAD26SM100_TMEM_LOAD_32dp32b32xES1D_S1B_NS4_39AutoVectorizingCopyWithAssumedAlignmentILi128EEENS4_14SM90_TMA_STOREES1B_S1Y_S1Y_EEEvvEEEEvNT_6ParamsE)
        /*0044*/ 	.word	0x00000000
.L_29:


//--------------------- .nv.compat                --------------------------
	.section	.nv.compat,"",@"SHT_CUDA_COMPAT_INFO"
	.align	4
        /*0000*/ 	.byte	0x02, 0x09, 0x01, 0x00, 0x02, 0x02, 0x02, 0x00, 0x02, 0x05, 0x05, 0x00, 0x03, 0x07, 0x01, 0x01
        /*0010*/ 	.byte	0x02, 0x03, 0x01, 0x00, 0x02, 0x06, 0x01, 0x00, 0x04, 0x0b, 0x08, 0x00, 0x09, 0x00, 0x00, 0x00
        /*0020*/ 	.byte	0x00, 0x00, 0x00, 0x00


//--------------------- .nv.info._ZN7cutlass13device_kernelINS_4gemm6kernel13GemmUniversalIN4cute5tupleIJiiiiEEENS1_10collective13CollectiveMmaINS1_35MainloopSm100TmaUmmaWarpSpecializedILi16ELi2ELi4ENS5_IJNS4_1CILi1EEENSA_ILi2EEESB_EEEEENS5_IJNSA_ILi128EEENSA_ILi64EEENSA_ILi32EEEEEENS_10bfloat16_tENS5_IJlSB_lEEESJ_SK_NS4_8TiledMMAINS4_8MMA_AtomIJNS4_20SM100_MMA_F16BF16_SSISJ_SJ_fLi128ELi64ELNS4_4UMMA5MajorE0ELSP_0ELNSO_7ScaleInE0ELSQ_0EEEEEENS4_6LayoutINS5_IJSB_SB_SB_EEENS5_IJNSA_ILi0EEESV_SV_EEEEENS5_IJNS4_10UnderscoreESY_SY_EEEEENS4_23SM90_TMA_LOAD_MULTICASTENS4_14ComposedLayoutINS4_7SwizzleILi2ELi4ELi3EEENS4_18smem_ptr_flag_bitsILi16EEENST_INS5_IJNSA_ILi8EEESH_EEENS5_IJSH_SB_EEEEEEEvNS4_8identityENS4_13SM90_TMA_LOADES1B_vS1C_EENS_8epilogue10collective18CollectiveEpilogueINS1F_23Sm100TmaWarpSpecializedILi3ELi2ELi32ELb1ELb0EEEJSI_NS5_IJNST_ISF_SB_EENST_ISH_SB_EEEEESJ_SK_SJ_SK_NS1F_6fusion15FusionCallbacksIS1J_NS1N_17LinearCombinationISJ_fSJ_fLNS_15FloatRoundStyleE2EEESI_S1M_JEEENS4_5SM1004TMEM4LOAD26SM100_TMEM_LOAD_32dp32b32xES1D_S1B_NS4_39AutoVectorizingCopyWithAssumedAlignmentILi128EEENS4_14SM90_TMA_STOREES1B_S1Y_S1Y_EEEvvEEEEvNT_6ParamsE --------------------------
	.section	.nv.info._ZN7cutlass13device_kernelINS_4gemm6kernel13GemmUniversalIN4cute5tupleIJiiiiEEENS1_10collective13CollectiveMmaINS1_35MainloopSm100TmaUmmaWarpSpecializedILi16ELi2ELi4ENS5_IJNS4_1CILi1EEENSA_ILi2EEESB_EEEEENS5_IJNSA_ILi128EEENSA_ILi64EEENSA_ILi32EEEEEENS_10bfloat16_tENS5_IJlSB_lEEESJ_SK_NS4_8TiledMMAINS4_8MMA_AtomIJNS4_20SM100_MMA_F16BF16_SSISJ_SJ_fLi128ELi64ELNS4_4UMMA5MajorE0ELSP_0ELNSO_7ScaleInE0ELSQ_0EEEEEENS4_6LayoutINS5_IJSB_SB_SB_EEENS5_IJNSA_ILi0EEESV_SV_EEEEENS5_IJNS4_10UnderscoreESY_SY_EEEEENS4_23SM90_TMA_LOAD_MULTICASTENS4_14ComposedLayoutINS4_7SwizzleILi2ELi4ELi3EEENS4_18smem_ptr_flag_bitsILi16EEENST_INS5_IJNSA_ILi8EEESH_EEENS5_IJSH_SB_EEEEEEEvNS4_8identityENS4_13SM90_TMA_LOADES1B_vS1C_EENS_8epilogue10collective18CollectiveEpilogueINS1F_23Sm100TmaWarpSpecializedILi3ELi2ELi32ELb1ELb0EEEJSI_NS5_IJNST_ISF_SB_EENST_ISH_SB_EEEEESJ_SK_SJ_SK_NS1F_6fusion15FusionCallbacksIS1J_NS1N_17LinearCombinationISJ_fSJ_fLNS_15FloatRoundStyleE2EEESI_S1M_JEEENS4_5SM1004TMEM4LOAD26SM100_TMEM_LOAD_32dp32b32xES1D_S1B_NS4_39AutoVectorizingCopyWithAssumedAlignmentILi128EEENS4_14SM90_TMA_STOREES1B_S1Y_S1Y_EEEvvEEEEvNT_6ParamsE,"",@"SHT_CUDA_INFO"
	.sectionflags	@""
	.align	4


	//----- nvinfo : EIATTR_CUDA_API_VERSION
	.align		4
        /*0000*/ 	.byte	0x04, 0x37
        /*0002*/ 	.short	(.L_31 - .L_30)
.L_30:
        /*0004*/ 	.word	0x00000082


	//----- nvinfo : EIATTR_KPARAM_INFO
	.align		4
.L_31:
        /*0008*/ 	.byte	0x04, 0x17
        /*000a*/ 	.short	(.L_33 - .L_32)
.L_32:
        /*000c*/ 	.word	0x00000000
        /*0010*/ 	.short	0x0000
        /*0012*/ 	.short	0x0000
        /*0014*/ 	.byte	0x00, 0xf0, 0x01, 0x20


	//----- nvinfo : EIATTR_AT_ENTRY_FRAGMENTS
	.align		4
.L_33:
        /*0018*/ 	.byte	0x04, 0x4f
        /*001a*/ 	.short	(.L_35 - .L_34)


	//   ....[0]....
.L_34:
        /*001c*/ 	.word	0x00000006


	//----- nvinfo : EIATTR_RESERVED_SMEM_USED
	.align		4
.L_35:
        /*0020*/ 	.byte	0x01, 0x41
	.zero		2


	//----- nvinfo : EIATTR_SPARSE_MMA_MASK
	.align		4
        /*0024*/ 	.byte	0x03, 0x50
        /*0026*/ 	.short	0x0000


	//----- nvinfo : EIATTR_TCGEN05_1CTA_USED
	.align		4
        /*0028*/ 	.byte	0x01, 0x51
	.zero		2


	//----- nvinfo : EIATTR_MAXREG_COUNT
	.align		4
        /*002c*/ 	.byte	0x03, 0x1b
        /*002e*/ 	.short	0x00ff


	//----- nvinfo : EIATTR_NUM_BARRIERS
	.align		4
        /*0030*/ 	.byte	0x02, 0x4c
        /*0032*/ 	.byte	0x07
	.zero		1


	//----- nvinfo : EIATTR_EXTERNS
	.align		4
        /*0034*/ 	.byte	0x04, 0x0f
        /*0036*/ 	.short	(.L_37 - .L_36)


	//   ....[0]....
	.align		4
.L_36:
        /*0038*/ 	.word	index@(__assertfail)


	//----- nvinfo : EIATTR_MERCURY_ISA_VERSION
	.align		4
.L_37:
        /*003c*/ 	.byte	0x03, 0x5f
        /*003e*/ 	.short	0x0101


	//----- nvinfo : EIATTR_INT_WARP_WIDE_INSTR_OFFSETS
	.align		4
        /*0040*/ 	.byte	0x04, 0x31
        /*0042*/ 	.short	(.L_39 - .L_38)


	//   ....[0]....
.L_38:
        /*0044*/ 	.word	0x00004450


	//   ....[1]....
        /*0048*/ 	.word	0x00004470


	//   ....[2]....
        /*004c*/ 	.word	0x000044a0


	//   ....[3]....
        /*0050*/ 	.word	0x00005080


	//   ....[4]....
        /*0054*/ 	.word	0x00005100


	//   ....[5]....
        /*0058*/ 	.word	0x00005210


	//   ....[6]....
        /*005c*/ 	.word	0x00005320


	//----- nvinfo : EIATTR_COOP_GROUP_MASK_REGIDS
	.align		4
.L_39:
        /*0060*/ 	.byte	0x04, 0x29
        /*0062*/ 	.short	(.L_41 - .L_40)


	//   ....[0]....
.L_40:
        /*0064*/ 	.word	0xffffffff


	//   ....[1]....
        /*0068*/ 	.word	0xffffffff


	//   ....[2]....
        /*006c*/ 	.word	0xffffffff


	//   ....[3]....
        /*0070*/ 	.word	0xffffffff


	//   ....[4]....
        /*0074*/ 	.word	0xffffffff


	//   ....[5]....
        /*0078*/ 	.word	0xffffffff


	//   ....[6]....
        /*007c*/ 	.word	0xffffffff


	//   ....[7]....
        /*0080*/ 	.word	0xffffffff


	//   ....[8]....
        /*0084*/ 	.word	0xffffffff


	//   ....[9]....
        /*0088*/ 	.word	0xffffffff


	//   ....[10]....
        /*008c*/ 	.word	0xffffffff


	//   ....[11]....
        /*0090*/ 	.word	0xffffffff


	//   ....[12]....
        /*0094*/ 	.word	0xffffffff


	//   ....[13]....
        /*0098*/ 	.word	0xffffffff


	//----- nvinfo : EIATTR_COOP_GROUP_INSTR_OFFSETS
	.align		4
.L_41:
        /*009c*/ 	.byte	0x04, 0x28
        /*009e*/ 	.short	(.L_43 - .L_42)


	//   ....[0]....
.L_42:
        /*00a0*/ 	.word	0x00000080


	//   ....[1]....
        /*00a4*/ 	.word	0x000004f0


	//   ....[2]....
        /*00a8*/ 	.word	0x00000850


	//   ....[3]....
        /*00ac*/ 	.word	0x000009d0


	//   ....[4]....
        /*00b0*/ 	.word	0x00000ad0


	//   ....[5]....
        /*00b4*/ 	.word	0x00000c40


	//   ....[6]....
        /*00b8*/ 	.word	0x00000de0


	//   ....[7]....
        /*00bc*/ 	.word	0x00000f90


	//   ....[8]....
        /*00c0*/ 	.word	0x000021d0


	//   ....[9]....
        /*00c4*/ 	.word	0x00003780


	//   ....[10]....
        /*00c8*/ 	.word	0x00003990


	//   ....[11]....
        /*00cc*/ 	.word	0x000039c0


	//   ....[12]....
        /*00d0*/ 	.word	0x00004330


	//   ....[13]....
        /*00d4*/ 	.word	0x00004560


	//----- nvinfo : EIATTR_VRC_CTA_INIT_COUNT
	.align		4
.L_43:
        /*00d8*/ 	.byte	0x02, 0x4a
        /*00da*/ 	.byte	0x80
	.zero		1


	//----- nvinfo : EIATTR_SYSCALL_OFFSETS
	.align		4
        /*00dc*/ 	.byte	0x04, 0x46
        /*00de*/ 	.short	(.L_45 - .L_44)


	//   ....[0]....
.L_44:
        /*00e0*/ 	.word	0x00006010


	//   ....[1]....
        /*00e4*/ 	.word	0x00006100


	//   ....[2]....
        /*00e8*/ 	.word	0x000069a0


	//   ....[3]....
        /*00ec*/ 	.word	0x00007670


	//----- nvinfo : EIATTR_MBARRIER_INSTR_OFFSETS
	.align		4
.L_45:
        /*00f0*/ 	.byte	0x04, 0x39
        /*00f2*/ 	.short	(.L_47 - .L_46)


	//   ....[0]....
.L_46:
        /*00f4*/ 	.word	0x00000630
        /*00f8*/ 	.word	0x000000ff
        /*00fc*/ 	.word	0x00000000
        /*0100*/ 	.short	0x0100
        /*0102*/ 	.byte	0x04
	.zero		1


	//   ....[1]....
        /*0104*/ 	.word	0x00000640
        /*0108*/ 	.word	0x000000ff
        /*010c*/ 	.word	0x00000080
        /*0110*/ 	.short	0x0100
        /*0112*/ 	.byte	0x04
	.zero		1


	//   ....[2]....
        /*0114*/ 	.word	0x00000650
        /*0118*/ 	.word	0x000000ff
        /*011c*/ 	.word	0x00000008
        /*0120*/ 	.short	0x0100
        /*0122*/ 	.byte	0x04
	.zero		1


	//   ....[3]....
        /*0124*/ 	.word	0x00000660
        /*0128*/ 	.word	0x000000ff
        /*012c*/ 	.word	0x00000088
        /*0130*/ 	.short	0x0100
        /*0132*/ 	.byte	0x04
	.zero		1


	//   ....[4]....
        /*0134*/ 	.word	0x00000670
        /*0138*/ 	.word	0x000000ff
        /*013c*/ 	.word	0x00000010
        /*0140*/ 	.short	0x0100
        /*0142*/ 	.byte	0x04
	.zero		1


	//   ....[5]....
        /*0144*/ 	.word	0x00000680
        /*0148*/ 	.word	0x000000ff
        /*014c*/ 	.word	0x00000090
        /*0150*/ 	.short	0x0100
        /*0152*/ 	.byte	0x04
	.zero		1


	//   ....[6]....
        /*0154*/ 	.word	0x00000690
        /*0158*/ 	.word	0x000000ff
        /*015c*/ 	.word	0x00000018
        /*0160*/ 	.short	0x0100
        /*0162*/ 	.byte	0x04
	.zero		1


	//   ....[7]....
        /*0164*/ 	.word	0x000006a0
        /*0168*/ 	.word	0x000000ff
        /*016c*/ 	.word	0x00000098
        /*0170*/ 	.short	0x0100
        /*0172*/ 	.byte	0x04
	.zero		1


	//   ....[8]....
        /*0174*/ 	.word	0x000006b0
        /*0178*/ 	.word	0x000000ff
        /*017c*/ 	.word	0x00000020
        /*0180*/ 	.short	0x0100
        /*0182*/ 	.byte	0x04
	.zero		1


	//   ....[9]....
        /*0184*/ 	.word	0x000006c0
        /*0188*/ 	.word	0x000000ff
        /*018c*/ 	.word	0x000000a0
        /*0190*/ 	.short	0x0100
        /*0192*/ 	.byte	0x04
	.zero		1


	//   ....[10]....
        /*0194*/ 	.word	0x000006d0
        /*0198*/ 	.word	0x000000ff
        /*019c*/ 	.word	0x00000028
        /*01a0*/ 	.short	0x0100
        /*01a2*/ 	.byte	0x04
	.zero		1


	//   ....[11]....
        /*01a4*/ 	.word	0x000006e0
        /*01a8*/ 	.word	0x000000ff
        /*01ac*/ 	.word	0x000000a8
        /*01b0*/ 	.short	0x0100
        /*01b2*/ 	.byte	0x04
	.zero		1


	//   ....[12]....
        /*01b4*/ 	.word	0x000006f0
        /*01b8*/ 	.word	0x000000ff
        /*01bc*/ 	.word	0x00000030
        /*01c0*/ 	.short	0x0100
        /*01c2*/ 	.byte	0x04
	.zero		1


	//   ....[13]....
        /*01c4*/ 	.word	0x00000700
        /*01c8*/ 	.word	0x000000ff
        /*01cc*/ 	.word	0x000000b0
        /*01d0*/ 	.short	0x0100
        /*01d2*/ 	.byte	0x04
	.zero		1


	//   ....[14]....
        /*01d4*/ 	.word	0x00000710
        /*01d8*/ 	.word	0x000000ff
        /*01dc*/ 	.word	0x00000038
        /*01e0*/ 	.short	0x0100
        /*01e2*/ 	.byte	0x04
	.zero		1


	//   ....[15]....
        /*01e4*/ 	.word	0x00000720
        /*01e8*/ 	.word	0x000000ff
        /*01ec*/ 	.word	0x000000b8
        /*01f0*/ 	.short	0x0100
        /*01f2*/ 	.byte	0x04
	.zero		1


	//   ....[16]....
        /*01f4*/ 	.word	0x00000730
        /*01f8*/ 	.word	0x000000ff
        /*01fc*/ 	.word	0x00000040
        /*0200*/ 	.short	0x0100
        /*0202*/ 	.byte	0x04
	.zero		1


	//   ....[17]....
        /*0204*/ 	.word	0x00000740
        /*0208*/ 	.word	0x000000ff
        /*020c*/ 	.word	0x000000c0
        /*0210*/ 	.short	0x0100
        /*0212*/ 	.byte	0x04
	.zero		1


	//   ....[18]....
        /*0214*/ 	.word	0x00000750
        /*0218*/ 	.word	0x000000ff
        /*021c*/ 	.word	0x00000048
        /*0220*/ 	.short	0x0100
        /*0222*/ 	.byte	0x04
	.zero		1


	//   ....[19]....
        /*0224*/ 	.word	0x00000760
        /*0228*/ 	.word	0x000000ff
        /*022c*/ 	.word	0x000000c8
        /*0230*/ 	.short	0x0100
        /*0232*/ 	.byte	0x04
	.zero		1


	//   ....[20]....
        /*0234*/ 	.word	0x00000770
        /*0238*/ 	.word	0x000000ff
        /*023c*/ 	.word	0x00000050
        /*0240*/ 	.short	0x0100
        /*0242*/ 	.byte	0x04
	.zero		1


	//   ....[21]....
        /*0244*/ 	.word	0x00000780
        /*0248*/ 	.word	0x000000ff
        /*024c*/ 	.word	0x000000d0
        /*0250*/ 	.short	0x0100
        /*0252*/ 	.byte	0x04
	.zero		1


	//   ....[22]....
        /*0254*/ 	.word	0x00000790
        /*0258*/ 	.word	0x000000ff
        /*025c*/ 	.word	0x00000058
        /*0260*/ 	.short	0x0100
        /*0262*/ 	.byte	0x04
	.zero		1


	//   ....[23]....
        /*0264*/ 	.word	0x000007a0
        /*0268*/ 	.word	0x000000ff
        /*026c*/ 	.word	0x000000d8
        /*0270*/ 	.short	0x0100
        /*0272*/ 	.byte	0x04
	.zero		1


	//   ....[24]....
        /*0274*/ 	.word	0x000007b0
        /*0278*/ 	.word	0x000000ff
        /*027c*/ 	.word	0x00000060
        /*0280*/ 	.short	0x0100
        /*0282*/ 	.byte	0x04
	.zero		1


	//   ....[25]....
        /*0284*/ 	.word	0x000007c0
        /*0288*/ 	.word	0x000000ff
        /*028c*/ 	.word	0x000000e0
        /*0290*/ 	.short	0x0100
        /*0292*/ 	.byte	0x04
	.zero		1


	//   ....[26]....
        /*0294*/ 	.word	0x000007d0
        /*0298*/ 	.word	0x000000ff
        /*029c*/ 	.word	0x00000068
        /*02a0*/ 	.short	0x0100
        /*02a2*/ 	.byte	0x04
	.zero		1


	//   ....[27]....
        /*02a4*/ 	.word	0x000007e0
        /*02a8*/ 	.word	0x000000ff
        /*02ac*/ 	.word	0x000000e8
        /*02b0*/ 	.short	0x0100
        /*02b2*/ 	.byte	0x04
	.zero		1


	//   ....[28]....
        /*02b4*/ 	.word	0x000007f0
        /*02b8*/ 	.word	0x000000ff
        /*02bc*/ 	.word	0x00000070
        /*02c0*/ 	.short	0x0100
        /*02c2*/ 	.byte	0x04
	.zero		1


	//   ....[29]....
        /*02c4*/ 	.word	0x00000800
        /*02c8*/ 	.word	0x000000ff
        /*02cc*/ 	.word	0x000000f0
        /*02d0*/ 	.short	0x0100
        /*02d2*/ 	.byte	0x04
	.zero		1


	//   ....[30]....
        /*02d4*/ 	.word	0x00000810
        /*02d8*/ 	.word	0x000000ff
        /*02dc*/ 	.word	0x00000078
        /*02e0*/ 	.short	0x0100
        /*02e2*/ 	.byte	0x04
	.zero		1


	//   ....[31]....
        /*02e4*/ 	.word	0x00000820
        /*02e8*/ 	.word	0x000000ff
        /*02ec*/ 	.word	0x000000f8
        /*02f0*/ 	.short	0x0100
        /*02f2*/ 	.byte	0x04
	.zero		1


	//   ....[32]....
        /*02f4*/ 	.word	0x00000960
        /*02f8*/ 	.word	0x000000ff
        /*02fc*/ 	.word	0x00000100
        /*0300*/ 	.short	0x0100
        /*0302*/ 	.byte	0x04
	.zero		1


	//   ....[33]....
        /*0304*/ 	.word	0x00000970
        /*0308*/ 	.word	0x000000ff
        /*030c*/ 	.word	0x00000118
        /*0310*/ 	.short	0x0100
        /*0312*/ 	.byte	0x04
	.zero		1


	//   ....[34]....
        /*0314*/ 	.word	0x00000980
        /*0318*/ 	.word	0x000000ff
        /*031c*/ 	.word	0x00000108
        /*0320*/ 	.short	0x0100
        /*0322*/ 	.byte	0x04
	.zero		1


	//   ....[35]....
        /*0324*/ 	.word	0x00000990
        /*0328*/ 	.word	0x000000ff
        /*032c*/ 	.word	0x00000120
        /*0330*/ 	.short	0x0100
        /*0332*/ 	.byte	0x04
	.zero		1


	//   ....[36]....
        /*0334*/ 	.word	0x000009a0
        /*0338*/ 	.word	0x000000ff
        /*033c*/ 	.word	0x00000110
        /*0340*/ 	.short	0x0100
        /*0342*/ 	.byte	0x04
	.zero		1


	//   ....[37]....
        /*0344*/ 	.word	0x000009b0
        /*0348*/ 	.word	0x000000ff
        /*034c*/ 	.word	0x00000128
        /*0350*/ 	.short	0x0100
        /*0352*/ 	.byte	0x04
	.zero		1


	//   ....[38]....
        /*0354*/ 	.word	0x00000aa0
        /*0358*/ 	.word	0x000000ff
        /*035c*/ 	.word	0x00000130
        /*0360*/ 	.short	0x0100
        /*0362*/ 	.byte	0x06
	.zero		1


	//   ....[39]....
        /*0364*/ 	.word	0x00000ab0
        /*0368*/ 	.word	0x000000ff
        /*036c*/ 	.word	0x00000138
        /*0370*/ 	.short	0x0100
        /*0372*/ 	.byte	0x06
	.zero		1


	//   ....[40]....
        /*0374*/ 	.word	0x00000bf0
        /*0378*/ 	.word	0x000000ff
        /*037c*/ 	.word	0x00000140
        /*0380*/ 	.short	0x0100
        /*0382*/ 	.byte	0x06
	.zero		1


	//   ....[41]....
        /*0384*/ 	.word	0x00000c00
        /*0388*/ 	.word	0x000000ff
        /*038c*/ 	.word	0x00000150
        /*0390*/ 	.short	0x0100
        /*0392*/ 	.byte	0x06
	.zero		1


	//   ....[42]....
        /*0394*/ 	.word	0x00000c10
        /*0398*/ 	.word	0x000000ff
        /*039c*/ 	.word	0x00000148
        /*03a0*/ 	.short	0x0100
        /*03a2*/ 	.byte	0x06
	.zero		1


	//   ....[43]....
        /*03a4*/ 	.word	0x00000c20
        /*03a8*/ 	.word	0x000000ff
        /*03ac*/ 	.word	0x00000158
        /*03b0*/ 	.short	0x0100
        /*03b2*/ 	.byte	0x06
	.zero		1


	//   ....[44]....
        /*03b4*/ 	.word	0x00000d50
        /*03b8*/ 	.word	0x000000ff
        /*03bc*/ 	.word	0x00000160
        /*03c0*/ 	.short	0x0100
        /*03c2*/ 	.byte	0x04
	.zero		1


	//   ....[45]....
        /*03c4*/ 	.word	0x00000d60
        /*03c8*/ 	.word	0x000000ff
        /*03cc*/ 	.word	0x00000180
        /*03d0*/ 	.short	0x0100
        /*03d2*/ 	.byte	0x04
	.zero		1


	//   ....[46]....
        /*03d4*/ 	.word	0x00000d70
        /*03d8*/ 	.word	0x000000ff
        /*03dc*/ 	.word	0x00000168
        /*03e0*/ 	.short	0x0100
        /*03e2*/ 	.byte	0x04
	.zero		1


	//   ....[47]....
        /*03e4*/ 	.word	0x00000d80
        /*03e8*/ 	.word	0x000000ff
        /*03ec*/ 	.word	0x00000188
        /*03f0*/ 	.short	0x0100
        /*03f2*/ 	.byte	0x04
	.zero		1


	//   ....[48]....
        /*03f4*/ 	.word	0x00000d90
        /*03f8*/ 	.word	0x000000ff
        /*03fc*/ 	.word	0x00000170
        /*0400*/ 	.short	0x0100
        /*0402*/ 	.byte	0x04
	.zero		1


	//   ....[49]....
        /*0404*/ 	.word	0x00000da0
        /*0408*/ 	.word	0x000000ff
        /*040c*/ 	.word	0x00000190
        /*0410*/ 	.short	0x0100
        /*0412*/ 	.byte	0x04
	.zero		1


	//   ....[50]....
        /*0414*/ 	.word	0x00000db0
        /*0418*/ 	.word	0x000000ff
        /*041c*/ 	.word	0x00000178
        /*0420*/ 	.short	0x0100
        /*0422*/ 	.byte	0x04
	.zero		1


	//   ....[51]....
        /*0424*/ 	.word	0x00000dc0
        /*0428*/ 	.word	0x000000ff
        /*042c*/ 	.word	0x00000198
        /*0430*/ 	.short	0x0100
        /*0432*/ 	.byte	0x04
	.zero		1


	//   ....[52]....
        /*0434*/ 	.word	0x00000eb0
        /*0438*/ 	.word	0x000000ff
        /*043c*/ 	.word	0x000001a0
        /*0440*/ 	.short	0x0100
        /*0442*/ 	.byte	0x04
	.zero		1


	//   ....[53]....
        /*0444*/ 	.word	0x00000ec0
        /*0448*/ 	.word	0x000000ff
        /*044c*/ 	.word	0x000001b0
        /*0450*/ 	.short	0x0100
        /*0452*/ 	.byte	0x04
	.zero		1


	//   ....[54]....
        /*0454*/ 	.word	0x00000ed0
        /*0458*/ 	.word	0x000000ff
        /*045c*/ 	.word	0x000001a8
        /*0460*/ 	.short	0x0100
        /*0462*/ 	.byte	0x04
	.zero		1


	//   ....[55]....
        /*0464*/ 	.word	0x00000ee0
        /*0468*/ 	.word	0x000000ff
        /*046c*/ 	.word	0x000001b8
        /*0470*/ 	.short	0x0100
        /*0472*/ 	.byte	0x04
	.zero		1


	//   ....[56]....
        /*0474*/ 	.word	0x00001a70
        /*0478*/ 	.word	0x00000000
        /*047c*/ 	.word	0x000001b0
        /*0480*/ 	.short	0x010a
        /*0482*/ 	.byte	0xff
	.zero		1


	//   ....[57]....
        /*0484*/ 	.word	0x00001a90
        /*0488*/ 	.word	0x00000000
        /*048c*/ 	.word	0x000001a0
        /*0490*/ 	.short	0x0101
        /*0492*/ 	.byte	0xff
	.zero		1


	//   ....[58]....
        /*0494*/ 	.word	0x00001b50
        /*0498*/ 	.word	0x000000ff
        /*049c*/ 	.word	0x00000080
        /*04a0*/ 	.short	0x010a
        /*04a2*/ 	.byte	0x04
	.zero		1


	//   ....[59]....
        /*04a4*/ 	.word	0x00001bd0
        /*04a8*/ 	.word	0x000000ff
        /*04ac*/ 	.word	0x00000080
        /*04b0*/ 	.short	0x010a
        /*04b2*/ 	.byte	0x21
	.zero		1


	//   ....[60]....
        /*04b4*/ 	.word	0x00001d70
        /*04b8*/ 	.word	0x000000ff
        /*04bc*/ 	.word	0x00000080
        /*04c0*/ 	.short	0x010a
        /*04c2*/ 	.byte	0x07
	.zero		1


	//   ....[61]....
        /*04c4*/ 	.word	0x00001e90
        /*04c8*/ 	.word	0x000000ff
        /*04cc*/ 	.word	0x00000138
        /*04d0*/ 	.short	0x0101
        /*04d2*/ 	.byte	0x0d
	.zero		1


	//   ....[62]....
        /*04d4*/ 	.word	0x00001eb0
        /*04d8*/ 	.word	0x000000ff
        /*04dc*/ 	.word	0x00000080
        /*04e0*/ 	.short	0x010a
        /*04e2*/ 	.byte	0x04
	.zero		1


	//   ....[63]....
        /*04e4*/ 	.word	0x00001f30
        /*04e8*/ 	.word	0x000000ff
        /*04ec*/ 	.word	0x00000080
        /*04f0*/ 	.short	0x010a
        /*04f2*/ 	.byte	0x11
	.zero		1


	//   ....[64]....
        /*04f4*/ 	.word	0x000020c0
        /*04f8*/ 	.word	0x000000ff
        /*04fc*/ 	.word	0x00000080
        /*0500*/ 	.short	0x010a
        /*0502*/ 	.byte	0x06
	.zero		1


	//   ....[65]....
        /*0504*/ 	.word	0x00002200
        /*0508*/ 	.word	0x00000003
        /*050c*/ 	.word	0x00000140
        /*0510*/ 	.short	0x010a
        /*0512*/ 	.byte	0xff
	.zero		1


	//   ....[66]....
        /*0514*/ 	.word	0x00002350
        /*0518*/ 	.word	0x00000000
        /*051c*/ 	.word	0x00000000
        /*0520*/ 	.short	0x0101
        /*0522*/ 	.byte	0xff
	.zero		1


	//   ....[67]....
        /*0524*/ 	.word	0x00002910
        /*0528*/ 	.word	0x000000ff
        /*052c*/ 	.word	0x00000000
        /*0530*/ 	.short	0x010a
        /*0532*/ 	.byte	0x04
	.zero		1


	//   ....[68]....
        /*0534*/ 	.word	0x000029a0
        /*0538*/ 	.word	0x000000ff
        /*053c*/ 	.word	0x00000000
        /*0540*/ 	.short	0x010a
        /*0542*/ 	.byte	0x05
	.zero		1


	//   ....[69]....
        /*0544*/ 	.word	0x00002a30
        /*0548*/ 	.word	0x000000ff
        /*054c*/ 	.word	0x00000000
        /*0550*/ 	.short	0x010a
        /*0552*/ 	.byte	0x05
	.zero		1


	//   ....[70]....
        /*0554*/ 	.word	0x00002ac0
        /*0558*/ 	.word	0x000000ff
        /*055c*/ 	.word	0x00000000
        /*0560*/ 	.short	0x010a
        /*0562*/ 	.byte	0x05
	.zero		1


	//   ....[71]....
        /*0564*/ 	.word	0x00002b50
        /*0568*/ 	.word	0x000000ff
        /*056c*/ 	.word	0x00000000
        /*0570*/ 	.short	0x010a
        /*0572*/ 	.byte	0x05
	.zero		1


	//   ....[72]....
        /*0574*/ 	.word	0x00002be0
        /*0578*/ 	.word	0x000000ff
        /*057c*/ 	.word	0x00000000
        /*0580*/ 	.short	0x010a
        /*0582*/ 	.byte	0x05
	.zero		1


	//   ....[73]....
        /*0584*/ 	.word	0x00002c70
        /*0588*/ 	.word	0x000000ff
        /*058c*/ 	.word	0x00000000
        /*0590*/ 	.short	0x010a
        /*0592*/ 	.byte	0x05
	.zero		1


	//   ....[74]....
        /*0594*/ 	.word	0x00002d00
        /*0598*/ 	.word	0x000000ff
        /*059c*/ 	.word	0x00000000
        /*05a0*/ 	.short	0x010a
        /*05a2*/ 	.byte	0x05
	.zero		1


	//   ....[75]....
        /*05a4*/ 	.word	0x00002d90
        /*05a8*/ 	.word	0x000000ff
        /*05ac*/ 	.word	0x00000000
        /*05b0*/ 	.short	0x010a
        /*05b2*/ 	.byte	0x05
	.zero		1


	//   ....[76]....
        /*05b4*/ 	.word	0x00002e20
        /*05b8*/ 	.word	0x000000ff
        /*05bc*/ 	.word	0x00000000
        /*05c0*/ 	.short	0x010a
        /*05c2*/ 	.byte	0x05
	.zero		1


	//   ....[77]....
        /*05c4*/ 	.word	0x00002eb0
        /*05c8*/ 	.word	0x000000ff
        /*05cc*/ 	.word	0x00000000
        /*05d0*/ 	.short	0x010a
        /*05d2*/ 	.byte	0x05
	.zero		1


	//   ....[78]....
        /*05d4*/ 	.word	0x00002f40
        /*05d8*/ 	.word	0x000000ff
        /*05dc*/ 	.word	0x00000000
        /*05e0*/ 	.short	0x010a
        /*05e2*/ 	.byte	0x05
	.zero		1


	//   ....[79]....
        /*05e4*/ 	.word	0x00002fd0
        /*05e8*/ 	.word	0x000000ff
        /*05ec*/ 	.word	0x00000000
        /*05f0*/ 	.short	0x010a
        /*05f2*/ 	.byte	0x05
	.zero		1


	//   ....[80]....
        /*05f4*/ 	.word	0x00003060
        /*05f8*/ 	.word	0x000000ff
        /*05fc*/ 	.word	0x00000000
        /*0600*/ 	.short	0x010a
        /*0602*/ 	.byte	0x05
	.zero		1


	//   ....[81]....
        /*0604*/ 	.word	0x000030f0
        /*0608*/ 	.word	0x000000ff
        /*060c*/ 	.word	0x00000000
        /*0610*/ 	.short	0x010a
        /*0612*/ 	.byte	0x05
	.zero		1


	//   ....[82]....
        /*0614*/ 	.word	0x00003190
        /*0618*/ 	.word	0x00000000
        /*061c*/ 	.word	0x00000000
        /*0620*/ 	.short	0x010a
        /*0622*/ 	.byte	0xff
	.zero		1


	//   ....[83]....
        /*0624*/ 	.word	0x000032d0
        /*0628*/ 	.word	0x00000002
        /*062c*/ 	.word	0x000001a0
        /*0630*/ 	.short	0x010a
        /*0632*/ 	.byte	0xff
	.zero		1


	//   ....[84]....
        /*0634*/ 	.word	0x00003330
        /*0638*/ 	.word	0x00000004
        /*063c*/ 	.word	0x00000000
        /*0640*/ 	.short	0x0101
        /*0642*/ 	.byte	0xff
	.zero		1


	//   ....[85]....
        /*0644*/ 	.word	0x00003350
        /*0648*/ 	.word	0x000000ff
        /*064c*/ 	.word	0x00000150
        /*0650*/ 	.short	0x010a
        /*0652*/ 	.byte	0x04
	.zero		1


	//   ....[86]....
        /*0654*/ 	.word	0x00003470
        /*0658*/ 	.word	0x00000002
        /*065c*/ 	.word	0x00000140
        /*0660*/ 	.short	0x010a
        /*0662*/ 	.byte	0xff
	.zero		1


	//   ....[87]....
        /*0664*/ 	.word	0x00003580
        /*0668*/ 	.word	0x00000002
        /*066c*/ 	.word	0x00000000
        /*0670*/ 	.short	0x0101
        /*0672*/ 	.byte	0xff
	.zero		1


	//   ....[88]....
        /*0674*/ 	.word	0x00003610
        /*0678*/ 	.word	0x000000ff
        /*067c*/ 	.word	0x00000150
        /*0680*/ 	.short	0x0106
        /*0682*/ 	.byte	0x04
	.zero		1


	//   ....[89]....
        /*0684*/ 	.word	0x00003630
        /*0688*/ 	.word	0x000000ff
        /*068c*/ 	.word	0x00000150
        /*0690*/ 	.short	0x010a
        /*0692*/ 	.byte	0x04
	.zero		1


	//   ....[90]....
        /*0694*/ 	.word	0x000036c0
        /*0698*/ 	.word	0x000000ff
        /*069c*/ 	.word	0x00000150
        /*06a0*/ 	.short	0x0106
        /*06a2*/ 	.byte	0x07
	.zero		1


	//   ....[91]....
        /*06a4*/ 	.word	0x00003700
        /*06a8*/ 	.word	0x00000000
        /*06ac*/ 	.word	0x00000150
        /*06b0*/ 	.short	0x010a
        /*06b2*/ 	.byte	0xff
	.zero		1


	//   ....[92]....
        /*06b4*/ 	.word	0x00003c20
        /*06b8*/ 	.word	0x00000000
        /*06bc*/ 	.word	0x00000140
        /*06c0*/ 	.short	0x010a
        /*06c2*/ 	.byte	0xff
	.zero		1


	//   ....[93]....
        /*06c4*/ 	.word	0x00003d30
        /*06c8*/ 	.word	0x00000003
        /*06cc*/ 	.word	0x00000000
        /*06d0*/ 	.short	0x0101
        /*06d2*/ 	.byte	0xff
	.zero		1


	//   ....[94]....
        /*06d4*/ 	.word	0x00003d40
        /*06d8*/ 	.word	0x000000ff
        /*06dc*/ 	.word	0x00000000
        /*06e0*/ 	.short	0x010a
        /*06e2*/ 	.byte	0x04
	.zero		1


	//   ....[95]....
        /*06e4*/ 	.word	0x00003d60
        /*06e8*/ 	.word	0x000000ff
        /*06ec*/ 	.word	0x00000180
        /*06f0*/ 	.short	0x010a
        /*06f2*/ 	.byte	0x16
	.zero		1


	//   ....[96]....
        /*06f4*/ 	.word	0x00003e30
        /*06f8*/ 	.word	0x000000ff
        /*06fc*/ 	.word	0x00000000
        /*0700*/ 	.short	0x010a
        /*0702*/ 	.byte	0x05
	.zero		1


	//   ....[97]....
        /*0704*/ 	.word	0x00003f70
        /*0708*/ 	.word	0x000000ff
        /*070c*/ 	.word	0x00000000
        /*0710*/ 	.short	0x010a
        /*0712*/ 	.byte	0x04
	.zero		1


	//   ....[98]....
        /*0714*/ 	.word	0x00004160
        /*0718*/ 	.word	0x000000ff
        /*071c*/ 	.word	0x00000000
        /*0720*/ 	.short	0x010a
        /*0722*/ 	.byte	0x04
	.zero		1


	//   ....[99]....
        /*0724*/ 	.word	0x000041f0
        /*0728*/ 	.word	0x000000ff
        /*072c*/ 	.word	0x00000000
        /*0730*/ 	.short	0x010a
        /*0732*/ 	.byte	0x05
	.zero		1


	//   ....[100]....
        /*0734*/ 	.word	0x00004280
        /*0738*/ 	.word	0x000000ff
        /*073c*/ 	.word	0x00000000
        /*0740*/ 	.short	0x010a
        /*0742*/ 	.byte	0x05
	.zero		1


	//   ....[101]....
        /*0744*/ 	.word	0x00004310
        /*0748*/ 	.word	0x000000ff
        /*074c*/ 	.word	0x00000000
        /*0750*/ 	.short	0x010a
        /*0752*/ 	.byte	0x04
	.zero		1


	//   ....[102]....
        /*0754*/ 	.word	0x000047b0
        /*0758*/ 	.word	0x0000000c
        /*075c*/ 	.word	0x00000140
        /*0760*/ 	.short	0x010a
        /*0762*/ 	.byte	0xff
	.zero		1


	//   ....[103]....
        /*0764*/ 	.word	0x00004920
        /*0768*/ 	.word	0x00000000
        /*076c*/ 	.word	0x00000000
        /*0770*/ 	.short	0x0101
        /*0772*/ 	.byte	0xff
	.zero		1


	//   ....[104]....
        /*0774*/ 	.word	0x00004da0
        /*0778*/ 	.word	0x000000ff
        /*077c*/ 	.word	0x00000138
        /*0780*/ 	.short	0x010a
        /*0782*/ 	.byte	0x18
	.zero		1


	//   ....[105]....
        /*0784*/ 	.word	0x00004f60
        /*0788*/ 	.word	0x000000ff
        /*078c*/ 	.word	0x00000118
        /*0790*/ 	.short	0x010a
        /*0792*/ 	.byte	0x04
	.zero		1


	//   ....[106]....
        /*0794*/ 	.word	0x00005140
        /*0798*/ 	.word	0x000000ff
        /*079c*/ 	.word	0x00000100
        /*07a0*/ 	.short	0x010b
        /*07a2*/ 	.byte	0x04
	.zero		1


	//   ....[107]....
        /*07a4*/ 	.word	0x00005150
        /*07a8*/ 	.word	0x000000ff
        /*07ac*/ 	.word	0x00000000
        /*07b0*/ 	.short	0x0101
        /*07b2*/ 	.byte	0x14
	.zero		1


	//   ....[108]....
        /*07b4*/ 	.word	0x00005160
        /*07b8*/ 	.word	0x000000ff
        /*07bc*/ 	.word	0x00000118
        /*07c0*/ 	.short	0x010a
        /*07c2*/ 	.byte	0x05
	.zero		1


	//   ....[109]....
        /*07c4*/ 	.word	0x00005360
        /*07c8*/ 	.word	0x000000ff
        /*07cc*/ 	.word	0x00000100
        /*07d0*/ 	.short	0x010b
        /*07d2*/ 	.byte	0x05
	.zero		1


	//   ....[110]....
        /*07d4*/ 	.word	0x00005370
        /*07d8*/ 	.word	0x000000ff
        /*07dc*/ 	.word	0x00000000
        /*07e0*/ 	.short	0x0101
        /*07e2*/ 	.byte	0x04
	.zero		1


	//   ....[111]....
        /*07e4*/ 	.word	0x00005410
        /*07e8*/ 	.word	0x000000ff
        /*07ec*/ 	.word	0x00000000
        /*07f0*/ 	.short	0x010a
        /*07f2*/ 	.byte	0x04
	.zero		1


	//   ....[112]....
        /*07f4*/ 	.word	0x000054a0
        /*07f8*/ 	.word	0x000000ff
        /*07fc*/ 	.word	0x00000000
        /*0800*/ 	.short	0x010a
        /*0802*/ 	.byte	0x05
	.zero		1


	//   ....[113]....
        /*0804*/ 	.word	0x00005540
        /*0808*/ 	.word	0x00000000
        /*080c*/ 	.word	0x00000000
        /*0810*/ 	.short	0x010a
        /*0812*/ 	.byte	0xff
	.zero		1


	//   ....[114]....
        /*0814*/ 	.word	0x000058a0
        /*0818*/ 	.word	0x00000003
        /*081c*/ 	.word	0x00000140
        /*0820*/ 	.short	0x010a
        /*0822*/ 	.byte	0xff
	.zero		1


	//   ....[115]....
        /*0824*/ 	.word	0x00005a20
        /*0828*/ 	.word	0x00000000
        /*082c*/ 	.word	0x00000000
        /*0830*/ 	.short	0x0101
        /*0832*/ 	.byte	0xff
	.zero		1


	//   ....[116]....
        /*0834*/ 	.word	0x000065f0
        /*0838*/ 	.word	0x00000000
        /*083c*/ 	.word	0x00000100
        /*0840*/ 	.short	0x010a
        /*0842*/ 	.byte	0xff
	.zero		1


	//   ....[117]....
        /*0844*/ 	.word	0x00006660
        /*0848*/ 	.word	0x00000066
        /*084c*/ 	.word	0x00000160
        /*0850*/ 	.short	0x010a
        /*0852*/ 	.byte	0xff
	.zero		1


	//   ....[118]....
        /*0854*/ 	.word	0x00006750
        /*0858*/ 	.word	0x00000000
        /*085c*/ 	.word	0x00000100
        /*0860*/ 	.short	0x010a
        /*0862*/ 	.byte	0xff
	.zero		1


	//   ....[119]....
        /*0864*/ 	.word	0x00006880
        /*0868*/ 	.word	0x00000066
        /*086c*/ 	.word	0x00000160
        /*0870*/ 	.short	0x010a
        /*0872*/ 	.byte	0xff
	.zero		1


	//   ....[120]....
        /*0874*/ 	.word	0x000073b0
        /*0878*/ 	.word	0x00000000
        /*087c*/ 	.word	0x00000000
        /*0880*/ 	.short	0x0101
        /*0882*/ 	.byte	0xff
	.zero		1


	//   ....[121]....
        /*0884*/ 	.word	0x000073c0
        /*0888*/ 	.word	0x00000003
        /*088c*/ 	.word	0x00000100
        /*0890*/ 	.short	0x010a
        /*0892*/ 	.byte	0xff
	.zero		1


	//   ....[122]....
        /*0894*/ 	.word	0x00007490
        /*0898*/ 	.word	0x00000003
        /*089c*/ 	.word	0x00000100
        /*08a0*/ 	.short	0x010a
        /*08a2*/ 	.byte	0xff
	.zero		1


	//   ....[123]....
        /*08a4*/ 	.word	0x00007980
        /*08a8*/ 	.word	0x000000ff
        /*08ac*/ 	.word	0x00000000
        /*08b0*/ 	.short	0x0101
        /*08b2*/ 	.byte	0x05
	.zero		1


	//   ....[124]....
        /*08b4*/ 	.word	0x00008150
        /*08b8*/ 	.word	0x00000002
        /*08bc*/ 	.word	0x00000000
        /*08c0*/ 	.short	0x0101
        /*08c2*/ 	.byte	0xff
	.zero		1


	//   ....[125]....
        /*08c4*/ 	.word	0x00008410
        /*08c8*/ 	.word	0x000000ff
        /*08cc*/ 	.word	0x00000000
        /*08d0*/ 	.short	0x0101
        /*08d2*/ 	.byte	0x04
	.zero		1


	//   ....[126]....
        /*08d4*/ 	.word	0x00008430
        /*08d8*/ 	.word	0x00000000
        /*08dc*/ 	.word	0x000001b0
        /*08e0*/ 	.short	0x010a
        /*08e2*/ 	.byte	0xff
	.zero		1


	//   ....[127]....
        /*08e4*/ 	.word	0x00008490
        /*08e8*/ 	.word	0x00000000
        /*08ec*/ 	.word	0x00000080
        /*08f0*/ 	.short	0x010a
        /*08f2*/ 	.byte	0xff
	.zero		1


	//   ....[128]....
        /*08f4*/ 	.word	0x000084f0
        /*08f8*/ 	.word	0x00000000
        /*08fc*/ 	.word	0x00000080
        /*0900*/ 	.short	0x010a
        /*0902*/ 	.byte	0xff
	.zero		1


	//   ....[129]....
        /*0904*/ 	.word	0x00008540
        /*0908*/ 	.word	0x00000003
        /*090c*/ 	.word	0x00000140
        /*0910*/ 	.short	0x010a
        /*0912*/ 	.byte	0xff
	.zero		1


	//   ....[130]....
        /*0914*/ 	.word	0x000085a0
        /*0918*/ 	.word	0x00000000
        /*091c*/ 	.word	0x00000000
        /*0920*/ 	.short	0x010a
        /*0922*/ 	.byte	0xff
	.zero		1


	//   ....[131]....
        /*0924*/ 	.word	0x00008600
        /*0928*/ 	.word	0x00000000
        /*092c*/ 	.word	0x00000000
        /*0930*/ 	.short	0x010a
        /*0932*/ 	.byte	0xff
	.zero		1


	//   ....[132]....
        /*0934*/ 	.word	0x00008660
        /*0938*/ 	.word	0x00000000
        /*093c*/ 	.word	0x00000000
        /*0940*/ 	.short	0x010a
        /*0942*/ 	.byte	0xff
	.zero		1


	//   ....[133]....
        /*0944*/ 	.word	0x000086c0
        /*0948*/ 	.word	0x00000000
        /*094c*/ 	.word	0x00000000
        /*0950*/ 	.short	0x010a
        /*0952*/ 	.byte	0xff
	.zero		1


	//   ....[134]....
        /*0954*/ 	.word	0x00008720
        /*0958*/ 	.word	0x00000000
        /*095c*/ 	.word	0x00000000
        /*0960*/ 	.short	0x010a
        /*0962*/ 	.byte	0xff
	.zero		1


	//   ....[135]....
        /*0964*/ 	.word	0x00008780
        /*0968*/ 	.word	0x00000000
        /*096c*/ 	.word	0x00000000
        /*0970*/ 	.short	0x010a
        /*0972*/ 	.byte	0xff
	.zero		1


	//   ....[136]....
        /*0974*/ 	.word	0x000087e0
        /*0978*/ 	.word	0x00000000
        /*097c*/ 	.word	0x00000000
        /*0980*/ 	.short	0x010a
        /*0982*/ 	.byte	0xff
	.zero		1


	//   ....[137]....
        /*0984*/ 	.word	0x00008840
        /*0988*/ 	.word	0x00000000
        /*098c*/ 	.word	0x00000000
        /*0990*/ 	.short	0x010a
        /*0992*/ 	.byte	0xff
	.zero		1


	//   ....[138]....
        /*0994*/ 	.word	0x000088a0
        /*0998*/ 	.word	0x00000000
        /*099c*/ 	.word	0x00000000
        /*09a0*/ 	.short	0x010a
        /*09a2*/ 	.byte	0xff
	.zero		1


	//   ....[139]....
        /*09a4*/ 	.word	0x00008900
        /*09a8*/ 	.word	0x00000000
        /*09ac*/ 	.word	0x00000000
        /*09b0*/ 	.short	0x010a
        /*09b2*/ 	.byte	0xff
	.zero		1


	//   ....[140]....
        /*09b4*/ 	.word	0x00008960
        /*09b8*/ 	.word	0x00000000
        /*09bc*/ 	.word	0x00000000
        /*09c0*/ 	.short	0x010a
        /*09c2*/ 	.byte	0xff
	.zero		1


	//   ....[141]....
        /*09c4*/ 	.word	0x000089c0
        /*09c8*/ 	.word	0x00000000
        /*09cc*/ 	.word	0x00000000
        /*09d0*/ 	.short	0x010a
        /*09d2*/ 	.byte	0xff
	.zero		1


	//   ....[142]....
        /*09d4*/ 	.word	0x00008a20
        /*09d8*/ 	.word	0x00000000
        /*09dc*/ 	.word	0x00000000
        /*09e0*/ 	.short	0x010a
        /*09e2*/ 	.byte	0xff
	.zero		1


	//   ....[143]....
        /*09e4*/ 	.word	0x00008a80
        /*09e8*/ 	.word	0x00000000
        /*09ec*/ 	.word	0x00000000
        /*09f0*/ 	.short	0x010a
        /*09f2*/ 	.byte	0xff
	.zero		1


	//   ....[144]....
        /*09f4*/ 	.word	0x00008ae0
        /*09f8*/ 	.word	0x00000000
        /*09fc*/ 	.word	0x00000000
        /*0a00*/ 	.short	0x010a
        /*0a02*/ 	.byte	0xff
	.zero		1


	//   ....[145]....
        /*0a04*/ 	.word	0x00008b30
        /*0a08*/ 	.word	0x00000002
        /*0a0c*/ 	.word	0x000001a0
        /*0a10*/ 	.short	0x010a
        /*0a12*/ 	.byte	0xff
	.zero		1


	//   ....[146]....
        /*0a14*/ 	.word	0x00008b90
        /*0a18*/ 	.word	0x00000002
        /*0a1c*/ 	.word	0x00000150
        /*0a20*/ 	.short	0x010a
        /*0a22*/ 	.byte	0xff
	.zero		1


	//   ....[147]....
        /*0a24*/ 	.word	0x00008be0
        /*0a28*/ 	.word	0x00000002
        /*0a2c*/ 	.word	0x00000140
        /*0a30*/ 	.short	0x010a
        /*0a32*/ 	.byte	0xff
	.zero		1


	//   ....[148]....
        /*0a34*/ 	.word	0x00008c40
        /*0a38*/ 	.word	0x00000000
        /*0a3c*/ 	.word	0x00000150
        /*0a40*/ 	.short	0x010a
        /*0a42*/ 	.byte	0xff
	.zero		1


	//   ....[149]....
        /*0a44*/ 	.word	0x00008c90
        /*0a48*/ 	.word	0x00000000
        /*0a4c*/ 	.word	0x00000140
        /*0a50*/ 	.short	0x010a
        /*0a52*/ 	.byte	0xff
	.zero		1


	//   ....[150]....
        /*0a54*/ 	.word	0x00008cf0
        /*0a58*/ 	.word	0x00000003
        /*0a5c*/ 	.word	0x00000180
        /*0a60*/ 	.short	0x010a
        /*0a62*/ 	.byte	0xff
	.zero		1


	//   ....[151]....
        /*0a64*/ 	.word	0x00008d50
        /*0a68*/ 	.word	0x00000000
        /*0a6c*/ 	.word	0x00000000
        /*0a70*/ 	.short	0x010a
        /*0a72*/ 	.byte	0xff
	.zero		1


	//   ....[152]....
        /*0a74*/ 	.word	0x00008db0
        /*0a78*/ 	.word	0x00000000
        /*0a7c*/ 	.word	0x00000000
        /*0a80*/ 	.short	0x010a
        /*0a82*/ 	.byte	0xff
	.zero		1


	//   ....[153]....
        /*0a84*/ 	.word	0x00008e10
        /*0a88*/ 	.word	0x00000000
        /*0a8c*/ 	.word	0x00000000
        /*0a90*/ 	.short	0x010a
        /*0a92*/ 	.byte	0xff
	.zero		1


	//   ....[154]....
        /*0a94*/ 	.word	0x00008e70
        /*0a98*/ 	.word	0x00000000
        /*0a9c*/ 	.word	0x00000000
        /*0aa0*/ 	.short	0x010a
        /*0aa2*/ 	.byte	0xff
	.zero		1


	//   ....[155]....
        /*0aa4*/ 	.word	0x00008ed0
        /*0aa8*/ 	.word	0x00000000
        /*0aac*/ 	.word	0x00000000
        /*0ab0*/ 	.short	0x010a
        /*0ab2*/ 	.byte	0xff
	.zero		1


	//   ....[156]....
        /*0ab4*/ 	.word	0x00008f20
        /*0ab8*/ 	.word	0x0000000c
        /*0abc*/ 	.word	0x00000140
        /*0ac0*/ 	.short	0x010a
        /*0ac2*/ 	.byte	0xff
	.zero		1


	//   ....[157]....
        /*0ac4*/ 	.word	0x00008f80
        /*0ac8*/ 	.word	0x00000000
        /*0acc*/ 	.word	0x00000138
        /*0ad0*/ 	.short	0x010a
        /*0ad2*/ 	.byte	0xff
	.zero		1


	//   ....[158]....
        /*0ad4*/ 	.word	0x00008fe0
        /*0ad8*/ 	.word	0x00000000
        /*0adc*/ 	.word	0x00000118
        /*0ae0*/ 	.short	0x010a
        /*0ae2*/ 	.byte	0xff
	.zero		1


	//   ....[159]....
        /*0ae4*/ 	.word	0x00009040
        /*0ae8*/ 	.word	0x00000009
        /*0aec*/ 	.word	0x00000118
        /*0af0*/ 	.short	0x010a
        /*0af2*/ 	.byte	0xff
	.zero		1


	//   ....[160]....
        /*0af4*/ 	.word	0x000090a0
        /*0af8*/ 	.word	0x00000000
        /*0afc*/ 	.word	0x00000000
        /*0b00*/ 	.short	0x010a
        /*0b02*/ 	.byte	0xff
	.zero		1


	//   ....[161]....
        /*0b04*/ 	.word	0x00009100
        /*0b08*/ 	.word	0x00000000
        /*0b0c*/ 	.word	0x00000000
        /*0b10*/ 	.short	0x010a
        /*0b12*/ 	.byte	0xff
	.zero		1


	//   ....[162]....
        /*0b14*/ 	.word	0x00009150
        /*0b18*/ 	.word	0x00000003
        /*0b1c*/ 	.word	0x00000140
        /*0b20*/ 	.short	0x010a
        /*0b22*/ 	.byte	0xff
	.zero		1


	//   ....[163]....
        /*0b24*/ 	.word	0x000091a0
        /*0b28*/ 	.word	0x00000000
        /*0b2c*/ 	.word	0x00000100
        /*0b30*/ 	.short	0x010a
        /*0b32*/ 	.byte	0xff
	.zero		1


	//   ....[164]....
        /*0b34*/ 	.word	0x000091f0
        /*0b38*/ 	.word	0x00000066
        /*0b3c*/ 	.word	0x00000160
        /*0b40*/ 	.short	0x010a
        /*0b42*/ 	.byte	0xff
	.zero		1


	//   ....[165]....
        /*0b44*/ 	.word	0x00009240
        /*0b48*/ 	.word	0x00000003
        /*0b4c*/ 	.word	0x00000100
        /*0b50*/ 	.short	0x010a
        /*0b52*/ 	.byte	0xff
	.zero		1


	//----- nvinfo : EIATTR_NUM_MBARRIERS
	.align		4
.L_47:
        /*0b54*/ 	.byte	0x03, 0x38
        /*0b56*/ 	.short	0x0038


	//----- nvinfo : EIATTR_EXIT_INSTR_OFFSETS
	.align		4
        /*0b58*/ 	.byte	0x04, 0x1c
        /*0b5a*/ 	.short	(.L_49 - .L_48)


	//   ....[0]....
.L_48:
        /*0b5c*/ 	.word	0x000031c0


	//   ....[1]....
        /*0b60*/ 	.word	0x000036d0


	//   ....[2]....
        /*0b64*/ 	.word	0x00003730


	//   ....[3]....
        /*0b68*/ 	.word	0x00004570


	//   ....[4]....
        /*0b6c*/ 	.word	0x00005570


	//   ....[5]....
        /*0b70*/ 	.word	0x000055b0


	//   ....[6]....
        /*0b74*/ 	.word	0x000082f0


	//   ....[7]....
        /*0b78*/ 	.word	0x00008370


	//   ....[8]....
        /*0b7c*/ 	.word	0x000083a0


	//   ....[9]....
        /*0b80*/ 	.word	0x00008420


	//----- nvinfo : EIATTR_MAX_THREADS
	.align		4
.L_49:
        /*0b84*/ 	.byte	0x04, 0x05
        /*0b86*/ 	.short	(.L_51 - .L_50)
.L_50:
        /*0b88*/ 	.word	0x00000100
        /*0b8c*/ 	.word	0x00000001
        /*0b90*/ 	.word	0x00000001


	//----- nvinfo : EIATTR_CRS_STACK_SIZE
	.align		4
.L_51:
        /*0b94*/ 	.byte	0x04, 0x1e
        /*0b96*/ 	.short	(.L_53 - .L_52)
.L_52:
        /*0b98*/ 	.word	0x00000000


	//----- nvinfo : EIATTR_CBANK_PARAM_SIZE
	.align		4
.L_53:
        /*0b9c*/ 	.byte	0x03, 0x19
        /*0b9e*/ 	.short	0x0800


	//----- nvinfo : EIATTR_PARAM_CBANK
	.align		4
        /*0ba0*/ 	.byte	0x04, 0x0a
        /*0ba2*/ 	.short	(.L_55 - .L_54)
	.align		4
.L_54:
        /*0ba4*/ 	.word	index@(.nv.constant0._ZN7cutlass13device_kernelINS_4gemm6kernel13GemmUniversalIN4cute5tupleIJiiiiEEENS1_10collective13CollectiveMmaINS1_35MainloopSm100TmaUmmaWarpSpecializedILi16ELi2ELi4ENS5_IJNS4_1CILi1EEENSA_ILi2EEESB_EEEEENS5_IJNSA_ILi128EEENSA_ILi64EEENSA_ILi32EEEEEENS_10bfloat16_tENS5_IJlSB_lEEESJ_SK_NS4_8TiledMMAINS4_8MMA_AtomIJNS4_20SM100_MMA_F16BF16_SSISJ_SJ_fLi128ELi64ELNS4_4UMMA5MajorE0ELSP_0ELNSO_7ScaleInE0ELSQ_0EEEEEENS4_6LayoutINS5_IJSB_SB_SB_EEENS5_IJNSA_ILi0EEESV_SV_EEEEENS5_IJNS4_10UnderscoreESY_SY_EEEEENS4_23SM90_TMA_LOAD_MULTICASTENS4_14ComposedLayoutINS4_7SwizzleILi2ELi4ELi3EEENS4_18smem_ptr_flag_bitsILi16EEENST_INS5_IJNSA_ILi8EEESH_EEENS5_IJSH_SB_EEEEEEEvNS4_8identityENS4_13SM90_TMA_LOADES1B_vS1C_EENS_8epilogue10collective18CollectiveEpilogueINS1F_23Sm100TmaWarpSpecializedILi3ELi2ELi32ELb1ELb0EEEJSI_NS5_IJNST_ISF_SB_EENST_ISH_SB_EEEEESJ_SK_SJ_SK_NS1F_6fusion15FusionCallbacksIS1J_NS1N_17LinearCombinationISJ_fSJ_fLNS_15FloatRoundStyleE2EEESI_S1M_JEEENS4_5SM1004TMEM4LOAD26SM100_TMEM_LOAD_32dp32b32xES1D_S1B_NS4_39AutoVectorizingCopyWithAssumedAlignmentILi128EEENS4_14SM90_TMA_STOREES1B_S1Y_S1Y_EEEvvEEEEvNT_6ParamsE)
        /*0ba8*/ 	.short	0x0380
        /*0baa*/ 	.short	0x0800


	//----- nvinfo : EIATTR_SW_WAR
	.align		4
.L_55:
        /*0bac*/ 	.byte	0x04, 0x36
        /*0bae*/ 	.short	(.L_57 - .L_56)
.L_56:
        /*0bb0*/ 	.word	0x00000008
.L_57:


//--------------------- .nv.callgraph             --------------------------
	.section	.nv.callgraph,"",@"SHT_CUDA_CALLGRAPH"
	.align	4
	.sectionentsize	8
	.align		4
        /*0000*/ 	.word	0x00000000
	.align		4
        /*0004*/ 	.word	0xffffffff
	.align		4
        /*0008*/ 	.word	index@(_ZN7cutlass13device_kernelINS_4gemm6kernel13GemmUniversalIN4cute5tupleIJiiiiEEENS1_10collective13CollectiveMmaINS1_35MainloopSm100TmaUmmaWarpSpecializedILi16ELi2ELi4ENS5_IJNS4_1CILi1EEENSA_ILi2EEESB_EEEEENS5_IJNSA_ILi128EEENSA_ILi64EEENSA_ILi32EEEEEENS_10bfloat16_tENS5_IJlSB_lEEESJ_SK_NS4_8TiledMMAINS4_8MMA_AtomIJNS4_20SM100_MMA_F16BF16_SSISJ_SJ_fLi128ELi64ELNS4_4UMMA5MajorE0ELSP_0ELNSO_7ScaleInE0ELSQ_0EEEEEENS4_6LayoutINS5_IJSB_SB_SB_EEENS5_IJNSA_ILi0EEESV_SV_EEEEENS5_IJNS4_10UnderscoreESY_SY_EEEEENS4_23SM90_TMA_LOAD_MULTICASTENS4_14ComposedLayoutINS4_7SwizzleILi2ELi4ELi3EEENS4_18smem_ptr_flag_bitsILi16EEENST_INS5_IJNSA_ILi8EEESH_EEENS5_IJSH_SB_EEEEEEEvNS4_8identityENS4_13SM90_TMA_LOADES1B_vS1C_EENS_8epilogue10collective18CollectiveEpilogueINS1F_23Sm100TmaWarpSpecializedILi3ELi2ELi32ELb1ELb0EEEJSI_NS5_IJNST_ISF_SB_EENST_ISH_SB_EEEEESJ_SK_SJ_SK_NS1F_6fusion15FusionCallbacksIS1J_NS1N_17LinearCombinationISJ_fSJ_fLNS_15FloatRoundStyleE2EEESI_S1M_JEEENS4_5SM1004TMEM4LOAD26SM100_TMEM_LOAD_32dp32b32xES1D_S1B_NS4_39AutoVectorizingCopyWithAssumedAlignmentILi128EEENS4_14SM90_TMA_STOREES1B_S1Y_S1Y_EEEvvEEEEvNT_6ParamsE)
	.align		4
        /*000c*/ 	.word	index@(__assertfail)
	.align		4
        /*0010*/ 	.word	0x00000000
	.align		4
        /*0014*/ 	.word	0xfffffffe
	.align		4
        /*0018*/ 	.word	0x00000000
	.align		4
        /*001c*/ 	.word	0xfffffffd
	.align		4
        /*0020*/ 	.word	0x00000000
	.align		4
        /*0024*/ 	.word	0xfffffffc


//--------------------- .nv.constant4             --------------------------
	.section	.nv.constant4,"a",@progbits
	.align	8
	.align		8
.nv.constant4:
        /*0000*/ 	.dword	__assertfail
	.align		8
        /*0008*/ 	.dword	__unnamed_1
	.align		8
        /*0010*/ 	.dword	__unnamed_2
	.align		8
        /*0018*/ 	.dword	_ZN40_INTERNAL_6a351740_4_k_cu_4b29fbc2_291674cuda3std3__45__cpo5beginE
	.align		8
        /*0020*/ 	.dword	_ZN40_INTERNAL_6a351740_4_k_cu_4b29fbc2_291674cuda3std3__45__cpo3endE
	.align		8
        /*0028*/ 	.dword	_ZN40_INTERNAL_6a351740_4_k_cu_4b29fbc2_291674cuda3std3__45__cpo6cbeginE
	.align		8
        /*0030*/ 	.dword	_ZN40_INTERNAL_6a351740_4_k_cu_4b29fbc2_291674cuda3std3__45__cpo4cendE
	.align		8
        /*0038*/ 	.dword	_ZN40_INTERNAL_6a351740_4_k_cu_4b29fbc2_291674cuda3std3__442_GLOBAL__N__6a351740_4_k_cu_4b29fbc2_291676ignoreE
	.align		8
        /*0040*/ 	.dword	_ZN40_INTERNAL_6a351740_4_k_cu_4b29fbc2_291674cuda3std3__419piecewise_constructE
	.align		8
        /*0048*/ 	.dword	_ZN40_INTERNAL_6a351740_4_k_cu_4b29fbc2_291674cuda3std3__48in_placeE
	.align		8
        /*0050*/ 	.dword	_ZN40_INTERNAL_6a351740_4_k_cu_4b29fbc2_291674cuda3std6ranges3__45__cpo4swapE
	.align		8
        /*0058*/ 	.dword	_ZN40_INTERNAL_6a351740_4_k_cu_4b29fbc2_291674cuda3std6ranges3__45__cpo9iter_moveE
	.align		8
        /*0060*/ 	.dword	_ZN40_INTERNAL_6a351740_4_k_cu_4b29fbc2_291674cute7productE
	.align		8
        /*0068*/ 	.dword	_ZN40_INTERNAL_6a351740_4_k_cu_4b29fbc2_291674cute1_E
	.align		8
        /*0070*/ 	.dword	$str$25
	.align		8
        /*0078*/ 	.dword	$str$26
	.align		8
        /*0080*/ 	.dword	$str$27
	.align		8
        /*0088*/ 	.dword	$str$28


//--------------------- .text._ZN7cutlass13device_kernelINS_4gemm6kernel13GemmUniversalIN4cute5tupleIJiiiiEEENS1_10collective13CollectiveMmaINS1_35MainloopSm100TmaUmmaWarpSpecializedILi16ELi2ELi4ENS5_IJNS4_1CILi1EEENSA_ILi2EEESB_EEEEENS5_IJNSA_ILi128EEENSA_ILi64EEENSA_ILi32EEEEEENS_10bfloat16_tENS5_IJlSB_lEEESJ_SK_NS4_8TiledMMAINS4_8MMA_AtomIJNS4_20SM100_MMA_F16BF16_SSISJ_SJ_fLi128ELi64ELNS4_4UMMA5MajorE0ELSP_0ELNSO_7ScaleInE0ELSQ_0EEEEEENS4_6LayoutINS5_IJSB_SB_SB_EEENS5_IJNSA_ILi0EEESV_SV_EEEEENS5_IJNS4_10UnderscoreESY_SY_EEEEENS4_23SM90_TMA_LOAD_MULTICASTENS4_14ComposedLayoutINS4_7SwizzleILi2ELi4ELi3EEENS4_18smem_ptr_flag_bitsILi16EEENST_INS5_IJNSA_ILi8EEESH_EEENS5_IJSH_SB_EEEEEEEvNS4_8identityENS4_13SM90_TMA_LOADES1B_vS1C_EENS_8epilogue10collective18CollectiveEpilogueINS1F_23Sm100TmaWarpSpecializedILi3ELi2ELi32ELb1ELb0EEEJSI_NS5_IJNST_ISF_SB_EENST_ISH_SB_EEEEESJ_SK_SJ_SK_NS1F_6fusion15FusionCallbacksIS1J_NS1N_17LinearCombinationISJ_fSJ_fLNS_15FloatRoundStyleE2EEESI_S1M_JEEENS4_5SM1004TMEM4LOAD26SM100_TMEM_LOAD_32dp32b32xES1D_S1B_NS4_39AutoVectorizingCopyWithAssumedAlignmentILi128EEENS4_14SM90_TMA_STOREES1B_S1Y_S1Y_EEEvvEEEEvNT_6ParamsE --------------------------
	.section	.text._ZN7cutlass13device_kernelINS_4gemm6kernel13GemmUniversalIN4cute5tupleIJiiiiEEENS1_10collective13CollectiveMmaINS1_35MainloopSm100TmaUmmaWarpSpecializedILi16ELi2ELi4ENS5_IJNS4_1CILi1EEENSA_ILi2EEESB_EEEEENS5_IJNSA_ILi128EEENSA_ILi64EEENSA_ILi32EEEEEENS_10bfloat16_tENS5_IJlSB_lEEESJ_SK_NS4_8TiledMMAINS4_8MMA_AtomIJNS4_20SM100_MMA_F16BF16_SSISJ_SJ_fLi128ELi64ELNS4_4UMMA5MajorE0ELSP_0ELNSO_7ScaleInE0ELSQ_0EEEEEENS4_6LayoutINS5_IJSB_SB_SB_EEENS5_IJNSA_ILi0EEESV_SV_EEEEENS5_IJNS4_10UnderscoreESY_SY_EEEEENS4_23SM90_TMA_LOAD_MULTICASTENS4_14ComposedLayoutINS4_7SwizzleILi2ELi4ELi3EEENS4_18smem_ptr_flag_bitsILi16EEENST_INS5_IJNSA_ILi8EEESH_EEENS5_IJSH_SB_EEEEEEEvNS4_8identityENS4_13SM90_TMA_LOADES1B_vS1C_EENS_8epilogue10collective18CollectiveEpilogueINS1F_23Sm100TmaWarpSpecializedILi3ELi2ELi32ELb1ELb0EEEJSI_NS5_IJNST_ISF_SB_EENST_ISH_SB_EEEEESJ_SK_SJ_SK_NS1F_6fusion15FusionCallbacksIS1J_NS1N_17LinearCombinationISJ_fSJ_fLNS_15FloatRoundStyleE2EEESI_S1M_JEEENS4_5SM1004TMEM4LOAD26SM100_TMEM_LOAD_32dp32b32xES1D_S1B_NS4_39AutoVectorizingCopyWithAssumedAlignmentILi128EEENS4_14SM90_TMA_STOREES1B_S1Y_S1Y_EEEvvEEEEvNT_6ParamsE,"ax",@progbits
	.align	128
.text._ZN7cutlass13device_kernelINS_4gemm6kernel13GemmUniversalIN4cute5tupleIJiiiiEEENS1_10collective13CollectiveMmaINS1_35MainloopSm100TmaUmmaWarpSpecializedILi16ELi2ELi4ENS5_IJNS4_1CILi1EEENSA_ILi2EEESB_EEEEENS5_IJNSA_ILi128EEENSA_ILi64EEENSA_ILi32EEEEEENS_10bfloat16_tENS5_IJlSB_lEEESJ_SK_NS4_8TiledMMAINS4_8MMA_AtomIJNS4_20SM100_MMA_F16BF16_SSISJ_SJ_fLi128ELi64ELNS4_4UMMA5MajorE0ELSP_0ELNSO_7ScaleInE0ELSQ_0EEEEEENS4_6LayoutINS5_IJSB_SB_SB_EEENS5_IJNSA_ILi0EEESV_SV_EEEEENS5_IJNS4_10UnderscoreESY_SY_EEEEENS4_23SM90_TMA_LOAD_MULTICASTENS4_14ComposedLayoutINS4_7SwizzleILi2ELi4ELi3EEENS4_18smem_ptr_flag_bitsILi16EEENST_INS5_IJNSA_ILi8EEESH_EEENS5_IJSH_SB_EEEEEEEvNS4_8identityENS4_13SM90_TMA_LOADES1B_vS1C_EENS_8epilogue10collective18CollectiveEpilogueINS1F_23Sm100TmaWarpSpecializedILi3ELi2ELi32ELb1ELb0EEEJSI_NS5_IJNST_ISF_SB_EENST_ISH_SB_EEEEESJ_SK_SJ_SK_NS1F_6fusion15FusionCallbacksIS1J_NS1N_17LinearCombinationISJ_fSJ_fLNS_15FloatRoundStyleE2EEESI_S1M_JEEENS4_5SM1004TMEM4LOAD26SM100_TMEM_LOAD_32dp32b32xES1D_S1B_NS4_39AutoVectorizingCopyWithAssumedAlignmentILi128EEENS4_14SM90_TMA_STOREES1B_S1Y_S1Y_EEEvvEEEEvNT_6ParamsE:
        .type           _ZN7cutlass13device_kernelINS_4gemm6kernel13GemmUniversalIN4cute5tupleIJiiiiEEENS1_10collective13CollectiveMmaINS1_35MainloopSm100TmaUmmaWarpSpecializedILi16ELi2ELi4ENS5_IJNS4_1CILi1EEENSA_ILi2EEESB_EEEEENS5_IJNSA_ILi128EEENSA_ILi64EEENSA_ILi32EEEEEENS_10bfloat16_tENS5_IJlSB_lEEESJ_SK_NS4_8TiledMMAINS4_8MMA_AtomIJNS4_20SM100_MMA_F16BF16_SSISJ_SJ_fLi128ELi64ELNS4_4UMMA5MajorE0ELSP_0ELNSO_7ScaleInE0ELSQ_0EEEEEENS4_6LayoutINS5_IJSB_SB_SB_EEENS5_IJNSA_ILi0EEESV_SV_EEEEENS5_IJNS4_10UnderscoreESY_SY_EEEEENS4_23SM90_TMA_LOAD_MULTICASTENS4_14ComposedLayoutINS4_7SwizzleILi2ELi4ELi3EEENS4_18smem_ptr_flag_bitsILi16EEENST_INS5_IJNSA_ILi8EEESH_EEENS5_IJSH_SB_EEEEEEEvNS4_8identityENS4_13SM90_TMA_LOADES1B_vS1C_EENS_8epilogue10collective18CollectiveEpilogueINS1F_23Sm100TmaWarpSpecializedILi3ELi2ELi32ELb1ELb0EEEJSI_NS5_IJNST_ISF_SB_EENST_ISH_SB_EEEEESJ_SK_SJ_SK_NS1F_6fusion15FusionCallbacksIS1J_NS1N_17LinearCombinationISJ_fSJ_fLNS_15FloatRoundStyleE2EEESI_S1M_JEEENS4_5SM1004TMEM4LOAD26SM100_TMEM_LOAD_32dp32b32xES1D_S1B_NS4_39AutoVectorizingCopyWithAssumedAlignmentILi128EEENS4_14SM90_TMA_STOREES1B_S1Y_S1Y_EEEvvEEEEvNT_6ParamsE,@function
        .size           _ZN7cutlass13device_kernelINS_4gemm6kernel13GemmUniversalIN4cute5tupleIJiiiiEEENS1_10collective13CollectiveMmaINS1_35MainloopSm100TmaUmmaWarpSpecializedILi16ELi2ELi4ENS5_IJNS4_1CILi1EEENSA_ILi2EEESB_EEEEENS5_IJNSA_ILi128EEENSA_ILi64EEENSA_ILi32EEEEEENS_10bfloat16_tENS5_IJlSB_lEEESJ_SK_NS4_8TiledMMAINS4_8MMA_AtomIJNS4_20SM100_MMA_F16BF16_SSISJ_SJ_fLi128ELi64ELNS4_4UMMA5MajorE0ELSP_0ELNSO_7ScaleInE0ELSQ_0EEEEEENS4_6LayoutINS5_IJSB_SB_SB_EEENS5_IJNSA_ILi0EEESV_SV_EEEEENS5_IJNS4_10UnderscoreESY_SY_EEEEENS4_23SM90_TMA_LOAD_MULTICASTENS4_14ComposedLayoutINS4_7SwizzleILi2ELi4ELi3EEENS4_18smem_ptr_flag_bitsILi16EEENST_INS5_IJNSA_ILi8EEESH_EEENS5_IJSH_SB_EEEEEEEvNS4_8identityENS4_13SM90_TMA_LOADES1B_vS1C_EENS_8epilogue10collective18CollectiveEpilogueINS1F_23Sm100TmaWarpSpecializedILi3ELi2ELi32ELb1ELb0EEEJSI_NS5_IJNST_ISF_SB_EENST_ISH_SB_EEEEESJ_SK_SJ_SK_NS1F_6fusion15FusionCallbacksIS1J_NS1N_17LinearCombinationISJ_fSJ_fLNS_15FloatRoundStyleE2EEESI_S1M_JEEENS4_5SM1004TMEM4LOAD26SM100_TMEM_LOAD_32dp32b32xES1D_S1B_NS4_39AutoVectorizingCopyWithAssumedAlignmentILi128EEENS4_14SM90_TMA_STOREES1B_S1Y_S1Y_EEEvvEEEEvNT_6ParamsE,(.L_x_198 - _ZN7cutlass13device_kernelINS_4gemm6kernel13GemmUniversalIN4cute5tupleIJiiiiEEENS1_10collective13CollectiveMmaINS1_35MainloopSm100TmaUmmaWarpSpecializedILi16ELi2ELi4ENS5_IJNS4_1CILi1EEENSA_ILi2EEESB_EEEEENS5_IJNSA_ILi128EEENSA_ILi64EEENSA_ILi32EEEEEENS_10bfloat16_tENS5_IJlSB_lEEESJ_SK_NS4_8TiledMMAINS4_8MMA_AtomIJNS4_20SM100_MMA_F16BF16_SSISJ_SJ_fLi128ELi64ELNS4_4UMMA5MajorE0ELSP_0ELNSO_7ScaleInE0ELSQ_0EEEEEENS4_6LayoutINS5_IJSB_SB_SB_EEENS5_IJNSA_ILi0EEESV_SV_EEEEENS5_IJNS4_10UnderscoreESY_SY_EEEEENS4_23SM90_TMA_LOAD_MULTICASTENS4_14ComposedLayoutINS4_7SwizzleILi2ELi4ELi3EEENS4_18smem_ptr_flag_bitsILi16EEENST_INS5_IJNSA_ILi8EEESH_EEENS5_IJSH_SB_EEEEEEEvNS4_8identityENS4_13SM90_TMA_LOADES1B_vS1C_EENS_8epilogue10collective18CollectiveEpilogueINS1F_23Sm100TmaWarpSpecializedILi3ELi2ELi32ELb1ELb0EEEJSI_NS5_IJNST_ISF_SB_EENST_ISH_SB_EEEEESJ_SK_SJ_SK_NS1F_6fusion15FusionCallbacksIS1J_NS1N_17LinearCombinationISJ_fSJ_fLNS_15FloatRoundStyleE2EEESI_S1M_JEEENS4_5SM1004TMEM4LOAD26SM100_TMEM_LOAD_32dp32b32xES1D_S1B_NS4_39AutoVectorizingCopyWithAssumedAlignmentILi128EEENS4_14SM90_TMA_STOREES1B_S1Y_S1Y_EEEvvEEEEvNT_6ParamsE)
        .other          _ZN7cutlass13device_kernelINS_4gemm6kernel13GemmUniversalIN4cute5tupleIJiiiiEEENS1_10collective13CollectiveMmaINS1_35MainloopSm100TmaUmmaWarpSpecializedILi16ELi2ELi4ENS5_IJNS4_1CILi1EEENSA_ILi2EEESB_EEEEENS5_IJNSA_ILi128EEENSA_ILi64EEENSA_ILi32EEEEEENS_10bfloat16_tENS5_IJlSB_lEEESJ_SK_NS4_8TiledMMAINS4_8MMA_AtomIJNS4_20SM100_MMA_F16BF16_SSISJ_SJ_fLi128ELi64ELNS4_4UMMA5MajorE0ELSP_0ELNSO_7ScaleInE0ELSQ_0EEEEEENS4_6LayoutINS5_IJSB_SB_SB_EEENS5_IJNSA_ILi0EEESV_SV_EEEEENS5_IJNS4_10UnderscoreESY_SY_EEEEENS4_23SM90_TMA_LOAD_MULTICASTENS4_14ComposedLayoutINS4_7SwizzleILi2ELi4ELi3EEENS4_18smem_ptr_flag_bitsILi16EEENST_INS5_IJNSA_ILi8EEESH_EEENS5_IJSH_SB_EEEEEEEvNS4_8identityENS4_13SM90_TMA_LOADES1B_vS1C_EENS_8epilogue10collective18CollectiveEpilogueINS1F_23Sm100TmaWarpSpecializedILi3ELi2ELi32ELb1ELb0EEEJSI_NS5_IJNST_ISF_SB_EENST_ISH_SB_EEEEESJ_SK_SJ_SK_NS1F_6fusion15FusionCallbacksIS1J_NS1N_17LinearCombinationISJ_fSJ_fLNS_15FloatRoundStyleE2EEESI_S1M_JEEENS4_5SM1004TMEM4LOAD26SM100_TMEM_LOAD_32dp32b32xES1D_S1B_NS4_39AutoVectorizingCopyWithAssumedAlignmentILi128EEENS4_14SM90_TMA_STOREES1B_S1Y_S1Y_EEEvvEEEEvNT_6ParamsE,@"STO_CUDA_ENTRY STV_DEFAULT"
_ZN7cutlass13device_kernelINS_4gemm6kernel13GemmUniversalIN4cute5tupleIJiiiiEEENS1_10collective13CollectiveMmaINS1_35MainloopSm100TmaUmmaWarpSpecializedILi16ELi2ELi4ENS5_IJNS4_1CILi1EEENSA_ILi2EEESB_EEEEENS5_IJNSA_ILi128EEENSA_ILi64EEENSA_ILi32EEEEEENS_10bfloat16_tENS5_IJlSB_lEEESJ_SK_NS4_8TiledMMAINS4_8MMA_AtomIJNS4_20SM100_MMA_F16BF16_SSISJ_SJ_fLi128ELi64ELNS4_4UMMA5MajorE0ELSP_0ELNSO_7ScaleInE0ELSQ_0EEEEEENS4_6LayoutINS5_IJSB_SB_SB_EEENS5_IJNSA_ILi0EEESV_SV_EEEEENS5_IJNS4_10UnderscoreESY_SY_EEEEENS4_23SM90_TMA_LOAD_MULTICASTENS4_14ComposedLayoutINS4_7SwizzleILi2ELi4ELi3EEENS4_18smem_ptr_flag_bitsILi16EEENST_INS5_IJNSA_ILi8EEESH_EEENS5_IJSH_SB_EEEEEEEvNS4_8identityENS4_13SM90_TMA_LOADES1B_vS1C_EENS_8epilogue10collective18CollectiveEpilogueINS1F_23Sm100TmaWarpSpecializedILi3ELi2ELi32ELb1ELb0EEEJSI_NS5_IJNST_ISF_SB_EENST_ISH_SB_EEEEESJ_SK_SJ_SK_NS1F_6fusion15FusionCallbacksIS1J_NS1N_17LinearCombinationISJ_fSJ_fLNS_15FloatRoundStyleE2EEESI_S1M_JEEENS4_5SM1004TMEM4LOAD26SM100_TMEM_LOAD_32dp32b32xES1D_S1B_NS4_39AutoVectorizingCopyWithAssumedAlignmentILi128EEENS4_14SM90_TMA_STOREES1B_S1Y_S1Y_EEEvvEEEEvNT_6ParamsE:
[----:B------:R-:W1:Y:S01]  /*0000*/  LDC R1, c[0x0][0x37c] ;  /* 0x0000df00ff017b82 */ /* 0x000e620000000800 */
[----:B------:R-:W2:Y:S01]  /*0010*/  S2R R91, SR_TID.X ;  /* 0x00000000005b7919 */ /* 0x000ea20000002100 */
[----:B------:R-:W3:Y:S01]  /*0020*/  LDCU.64 UR8, c[0x0][0x890] ;  /* 0x00011200ff0877ac */ /* 0x000ee20008000a00 */
[----:B------:R-:W-:Y:S02]  /*0030*/  PRMT R84, RZ, 0x7610, R84 ;  /* 0x00007610ff547816 */ /* 0x000fe40000000054 */
[----:B------:R-:W-:Y:S01]  /*0040*/  ELECT P3, URZ, PT ;  /* 0x0000000000ff782f */ /* 0x000fe20003860000 */
[----:B---3--:R-:W-:-:S04]  /*0050*/  UISETP.NE.U32.AND UP0, UPT, UR8, URZ, UPT ;  /* 0x000000ff0800728c */ /* 0x008fc8000bf05070 */
[----:B------:R-:W-:Y:S01]  /*0060*/  UISETP.NE.AND.EX UP0, UPT, UR9, URZ, UPT, UP0 ;  /* 0x000000ff0900728c */ /* 0x000fe2000bf05300 */
[----:B--2---:R-:W-:-:S05]  /*0070*/  SHF.R.U32.HI R85, RZ, 0x5, R91 ;  /* 0x00000005ff557819 */ /* 0x004fca000001165b */
[----:B------:R-:W2:Y:S02]  /*0080*/  SHFL.IDX PT, R0, R85, RZ, 0x1f ;  /* 0x00001fff55007589 */ /* 0x000ea400000e0000 */
[----:B--2---:R-:W-:Y:S01]  /*0090*/  R2UR UR22, R0 ;  /* 0x00000000001672ca */ /* 0x004fe200000e0000 */
[----:B-1----:R-:W-:-:S14]  /*00a0*/  BRA.U UP0, `(.L_x_0) ;  /* 0x0000000100307547 */ /* 0x002fdc000b800000 */
[----:B------:R-:W1:Y:S02]  /*00b0*/  LDCU.64 UR4, c[0x0][0x888] ;  /* 0x00011100ff0477ac */ /* 0x000e640008000a00 */
[----:B-1----:R-:W-:-:S04]  /*00c0*/  UISETP.NE.U32.AND UP0, UPT, UR4, URZ, UPT ;  /* 0x000000ff0400728c */ /* 0x002fc8000bf05070 */
[----:B------:R-:W-:-:S09]  /*00d0*/  UISETP.NE.AND.EX UP0, UPT, UR5, URZ, UPT, UP0 ;  /* 0x000000ff0500728c */ /* 0x000fd2000bf05300 */
[----:B------:R-:W-:Y:S05]  /*00e0*/  BRA.U !UP0, `(.L_x_1) ;  /* 0x0000000108147547 */ /* 0x000fea000b800000 */
[----:B------:R-:W1:Y:S01]  /*00f0*/  LDC.64 R2, c[0x0][0x888] ;  /* 0x00022200ff027b82 */ /* 0x000e620000000a00 */
[----:B------:R-:W1:Y:S02]  /*0100*/  LDCU.64 UR4, c[0x0][0x358] ;  /* 0x00006b00ff0477ac */ /* 0x000e640008000a00 */
[----:B-1----:R1:W5:Y:S01]  /*0110*/  LDG.E R41, desc[UR4][R2.64] ;  /* 0x0000000402297981 */ /* 0x002362000c1e1900 */
[----:B------:R-:W-:Y:S01]  /*0120*/  HFMA2 R84, -RZ, RZ, 0, 5.9604644775390625e-08 ;  /* 0x00000001ff547431 */ /* 0x000fe200000001ff */
[----:B------:R-:W-:Y:S05]  /*0130*/  BRA `(.L_x_0) ;  /* 0x00000000000c7947 */ /* 0x000fea0003800000 */
.L_x_1:
[----:B------:R-:W1:Y:S01]  /*0140*/  LDCU UR4, c[0x0][0x880] ;  /* 0x00011000ff0477ac */ /* 0x000e620008000800 */
[----:B------:R-:W-:Y:S01]  /*0150*/  HFMA2 R84, -RZ, RZ, 0, 5.9604644775390625e-08 ;  /* 0x00000001ff547431 */ /* 0x000fe200000001ff */
[----:B-1----:R-:W-:-:S07]  /*0160*/  MOV R41, UR4 ;  /* 0x0000000400297c02 */ /* 0x002fce0008000f00 */
.L_x_0:
[----:B------:R-:W2:Y:S02]  /*0170*/  LDCU.64 UR4, c[0x0][0x8b0] ;  /* 0x00011600ff0477ac */ /* 0x000ea40008000a00 */
[----:B--2---:R-:W-:-:S04]  /*0180*/  UISETP.NE.U32.AND UP0, UPT, UR4, URZ, UPT ;  /* 0x000000ff0400728c */ /* 0x004fc8000bf05070 */
[----:B------:R-:W-:-:S09]  /*0190*/  UISETP.NE.AND.EX UP0, UPT, UR5, URZ, UPT, UP0 ;  /* 0x000000ff0500728c */ /* 0x000fd2000bf05300 */
[----:B------:R-:W-:Y:S05]  /*01a0*/  BRA.U UP0, `(.L_x_2) ;  /* 0x0000000100287547 */ /* 0x000fea000b800000 */
[----:B------:R-:W2:Y:S02]  /*01b0*/  LDCU.64 UR4, c[0x0][0x8a8] ;  /* 0x00011500ff0477ac */ /* 0x000ea40008000a00 */
[----:B--2---:R-:W-:-:S04]  /*01c0*/  UISETP.NE.U32.AND UP0, UPT, UR4, URZ, UPT ;  /* 0x000000ff0400728c */ /* 0x004fc8000bf05070 */
[----:B------:R-:W-:-:S09]  /*01d0*/  UISETP.NE.AND.EX UP0, UPT, UR5, URZ, UPT, UP0 ;  /* 0x000000ff0500728c */ /* 0x000fd2000bf05300 */
[----:B------:R-:W-:Y:S05]  /*01e0*/  BRA.U !UP0, `(.L_x_3) ;  /* 0x0000000108107547 */ /* 0x000fea000b800000 */
[----:B------:R-:W2:Y:S01]  /*01f0*/  LDC.64 R38, c[0x0][0x8a8] ;  /* 0x00022a00ff267b82 */ /* 0x000ea20000000a00 */
[----:B------:R-:W2:Y:S02]  /*0200*/  LDCU.64 UR4, c[0x0][0x358] ;  /* 0x00006b00ff0477ac */ /* 0x000ea40008000a00 */
[----:B--2---:R2:W5:Y:S01]  /*0210*/  LDG.E R38, desc[UR4][R38.64] ;  /* 0x0000000426267981 */ /* 0x004562000c1e1900 */
[----:B------:R-:W-:Y:S05]  /*0220*/  BRA `(.L_x_2) ;  /* 0x0000000000087947 */ /* 0x000fea0003800000 */
.L_x_3:
[----:B------:R-:W2:Y:S02]  /*0230*/  LDCU UR4, c[0x0][0x8a0] ;  /* 0x00011400ff0477ac */ /* 0x000ea40008000800 */
[----:B--2---:R-:W-:Y:S02]  /*0240*/  MOV R38, UR4 ;  /* 0x0000000400267c02 */ /* 0x004fe40008000f00 */
.L_x_2:
[----:B------:R-:W-:Y:S01]  /*0250*/  IMAD.U32 R0, RZ, RZ, UR22 ;  /* 0x00000016ff007e24 */ /* 0x000fe2000f8e00ff */
[----:B------:R-:W-:Y:S04]  /*0260*/  BSSY.RECONVERGENT B0, `(.L_x_4) ;  /* 0x000000c000007945 */ /* 0x000fe80003800200 */
[C---:B------:R-:W-:Y:S02]  /*0270*/  ISETP.NE.OR P1, PT, R0.reuse, 0x1, !P3 ;  /* 0x000000010000780c */ /* 0x040fe40005f25670 */
[----:B------:R-:W-:-:S11]  /*0280*/  ISETP.NE.OR P0, PT, R0, 0x3, !P3 ;  /* 0x000000030000780c */ /* 0x000fd60005f05670 */
[----:B------:R-:W-:Y:S05]  /*0290*/  @P1 BRA `(.L_x_5) ;  /* 0x0000000000201947 */ /* 0x000fea0003800000 */
[----:B------:R-:W3:Y:S02]  /*02a0*/  LDCU.64 UR4, c[0x0][0x348] ;  /* 0x00006900ff0477ac */ /* 0x000ee40008000a00 */
[----:B---3--:R-:W-:Y:S02]  /*02b0*/  UIADD3 UR6, UP1, UPT, UR4, 0x80, URZ ;  /* 0x0000008004067890 */ /* 0x008fe4000ff3e0ff */
[----:B------:R-:W-:Y:S02]  /*02c0*/  UIADD3 UR4, UP0, UPT, UR4, 0x180, URZ ;  /* 0x0000018004047890 */ /* 0x000fe4000ff1e0ff */
[----:B------:R-:W-:Y:S02]  /*02d0*/  UIADD3.X UR7, UPT, UPT, URZ, UR5, URZ, UP1, !UPT ;  /* 0x00000005ff077290 */ /* 0x000fe40008ffe4ff */
[----:B------:R-:W-:-:S07]  /*02e0*/  UIADD3.X UR5, UPT, UPT, URZ, UR5, URZ, UP0, !UPT ;  /* 0x00000005ff057290 */ /* 0x000fce00087fe4ff */
[----:B------:R3:W-:Y:S02]  /*02f0*/  UTMACCTL.PF [UR6] ;  /* 0x00000000060079b9 */ /* 0x0007e40008040000 */
[----:B------:R3:W-:Y:S02]  /*0300*/  UTMACCTL.PF [UR4] ;  /* 0x00000000040079b9 */ /* 0x0007e40008040000 */
[----:B---3--:R-:W-:Y:S01]  /*0310*/  NOP ;  /* 0x0000000000007918 */ /* 0x008fe20000000000 */
.L_x_5:
[----:B------:R-:W-:Y:S05]  /*0320*/  BSYNC.RECONVERGENT B0 ;  /* 0x0000000000007941 */ /* 0x000fea0003800200 */
.L_x_4:
[----:B------:R-:W-:Y:S04]  /*0330*/  BSSY.RECONVERGENT B0, `(.L_x_6) ;  /* 0x000000a000007945 */ /* 0x000fe80003800200 */
        /* <DEDUP_REMOVED lines=9> */
.L_x_7:
[----:B------:R-:W-:Y:S05]  /*03d0*/  BSYNC.RECONVERGENT B0 ;  /* 0x0000000000007941 */ /* 0x000fea0003800200 */
.L_x_6:
[----:B------:R-:W3:Y:S01]  /*03e0*/  LDCU.64 UR4, c[0x0][0x888] ;  /* 0x00011100ff0477ac */ /* 0x000ee20008000a00 */
[----:B------:R-:W-:Y:S02]  /*03f0*/  UISETP.EQ.U32.AND UP1, UPT, UR8, URZ, UPT ;  /* 0x000000ff0800728c */ /* 0x000fe4000bf22070 */
[----:B------:R-:W-:Y:S02]  /*0400*/  UPLOP3.LUT UP3, UPT, UPT, UPT, UPT, 0x80, 0x8 ;  /* 0x000000000008789c */ /* 0x000fe40003f6f070 */
[----:B---3--:R-:W-:-:S04]  /*0410*/  UISETP.NE.U32.AND UP0, UPT, UR4, URZ, UPT ;  /* 0x000000ff0400728c */ /* 0x008fc8000bf05070 */
[----:B------:R-:W-:-:S04]  /*0420*/  UISETP.NE.AND.EX UP0, UPT, UR5, URZ, UPT, UP0 ;  /* 0x000000ff0500728c */ /* 0x000fc8000bf05300 */
[----:B------:R-:W-:-:S04]  /*0430*/  UISETP.EQ.OR.EX UP2, UPT, UR9, URZ, !UP0, UP1 ;  /* 0x000000ff0900728c */ /* 0x000fc8000c742710 */
[----:B------:R-:W-:-:S06]  /*0440*/  UP2UR UR4, UPR, URZ, 0x4 ;  /* 0x00000004ff047883 */ /* 0x000fcc0008000000 */
[----:B------:R-:W-:Y:S01]  /*0450*/  MOV R88, UR4 ;  /* 0x0000000400587c02 */ /* 0x000fe20008000f00 */
[----:B------:R-:W-:Y:S06]  /*0460*/  BRA.U !UP2, `(.L_x_8) ;  /* 0x000000010a207547 */ /* 0x000fec000b800000 */
[----:B------:R-:W-:Y:S01]  /*0470*/  UISETP.NE.U32.AND UP1, UPT, UR8, URZ, UPT ;  /* 0x000000ff0800728c */ /* 0x000fe2000bf25070 */
[----:B-----5:R-:W-:Y:S01]  /*0480*/  FSETP.NEU.AND P0, PT, R41, RZ, PT ;  /* 0x000000ff2900720b */ /* 0x020fe20003f0d000 */
[----:B------:R-:W-:Y:S02]  /*0490*/  USEL UR4, URZ, 0xffffffff, UP0 ;  /* 0xffffffffff047887 */ /* 0x000fe40008000000 */
[----:B------:R-:W-:-:S10]  /*04a0*/  UISETP.NE.AND.EX UP1, UPT, UR9, URZ, UPT, UP1 ;  /* 0x000000ff0900728c */ /* 0x000fd4000bf25310 */
[----:B------:R-:W-:Y:S01]  /*04b0*/  VOTEU.ANY UP0, P0 ;  /* 0x0000000000ff7886 */ /* 0x000fe20000000100 */
[----:B------:R-:W-:-:S04]  /*04c0*/  @!UP1 USEL UR4, URZ, 0xffffffff, UP0 ;  /* 0xffffffffff049887 */ /* 0x000fc80008000000 */
[----:B------:R-:W-:-:S04]  /*04d0*/  ULOP3.LUT UR4, UR4, 0x1, URZ, 0xc0, !UPT ;  /* 0x0000000104047892 */ /* 0x000fc8000f8ec0ff */
[----:B------:R-:W-:-:S11]  /*04e0*/  UISETP.NE.U32.AND UP3, UPT, UR4, 0x1, UPT ;  /* 0x000000010400788c */ /* 0x000fd6000bf65070 */
.L_x_8:
[----:B-1----:R-:W1:Y:S01]  /*04f0*/  SHFL.IDX PT, R2, R85, RZ, 0x1f ;  /* 0x00001fff55027589 */ /* 0x002e6200000e0000 */
[----:B------:R-:W-:-:S04]  /*0500*/  UISETP.NE.AND UP0, UPT, UR22, 0x2, UPT ;  /* 0x000000021600788c */ /* 0x000fc8000bf05270 */
[----:B------:R-:W-:Y:S01]  /*0510*/  USEL UR37, URZ, 0x1, UP0 ;  /* 0x00000001ff257887 */ /* 0x000fe20008000000 */
[----:B-1----:R-:W-:-:S13]  /*0520*/  ISETP.NE.AND P0, PT, R2, RZ, PT ;  /* 0x000000ff0200720c */ /* 0x002fda0003f05270 */
[----:B------:R-:W-:Y:S05]  /*0530*/  @P0 BRA `(.L_x_9) ;  /* 0x0000000000c40947 */ /* 0x000fea0003800000 */
[----:B------:R-:W-:Y:S01]  /*0540*/  ELECT P0, URZ, PT ;  /* 0x0000000000ff782f */ /* 0x000fe20003800000 */
[----:B------:R-:W-:-:S12]  /*0550*/  BSSY.RECONVERGENT B0, `(.L_x_9) ;  /* 0x000002f000007945 */ /* 0x000fd80003800200 */
[----:B------:R-:W-:Y:S05]  /*0560*/  @!P0 BRA `(.L_x_10) ;  /* 0x0000000000b48947 */ /* 0x000fea0003800000 */
[----:B------:R-:W1:Y:S01]  /*0570*/  S2UR UR4, SR_CgaCtaId ;  /* 0x00000000000479c3 */ /* 0x000e620000008800 */
[----:B------:R-:W-:Y:S01]  /*0580*/  UMOV UR5, 0x400 ;  /* 0x0000040000057882 */ /* 0x000fe20000000000 */
[----:B------:R-:W-:Y:S01]  /*0590*/  UMOV UR8, 0x1 ;  /* 0x0000000100087882 */ /* 0x000fe20000000000 */
[----:B------:R-:W-:Y:S01]  /*05a0*/  UMOV UR6, 0x2 ;  /* 0x0000000200067882 */ /* 0x000fe20000000000 */
[----:B------:R-:W-:-:S04]  /*05b0*/  UIADD3 UR8, UPT, UPT, -UR8, 0x100000, URZ ;  /* 0x0010000008087890 */ /* 0x000fc8000fffe1ff */
[----:B------:R-:W-:Y:S02]  /*05c0*/  USHF.L.U32 UR9, UR8, 0xb, URZ ;  /* 0x0000000b08097899 */ /* 0x000fe400080006ff */
[----:B------:R-:W-:Y:S02]  /*05d0*/  USHF.L.U32 UR8, UR8, 0x1, URZ ;  /* 0x0000000108087899 */ /* 0x000fe400080006ff */
[----:B------:R-:W-:-:S04]  /*05e0*/  UIADD3 UR6, UPT, UPT, -UR6, 0x100000, URZ ;  /* 0x0010000006067890 */ /* 0x000fc8000fffe1ff */
[----:B------:R-:W-:Y:S02]  /*05f0*/  USHF.L.U32 UR7, UR6, 0xb, URZ ;  /* 0x0000000b06077899 */ /* 0x000fe400080006ff */
[----:B------:R-:W-:Y:S02]  /*0600*/  USHF.L.U32 UR6, UR6, 0x1, URZ ;  /* 0x0000000106067899 */ /* 0x000fe400080006ff */
[----:B-1----:R-:W-:Y:S01]  /*0610*/  ULEA UR4, UR4, UR5, 0x18 ;  /* 0x0000000504047291 */ /* 0x002fe2000f8ec0ff */
[----:B------:R-:W1:Y:S11]  /*0620*/  FENCE.VIEW.ASYNC.S ;  /* 0x00000000000073c6 */ /* 0x000e760000000000 */
[----:B-1----:R1:W3:Y:S01]  /*0630*/  SYNCS.EXCH.64 URZ, [UR4], UR8 ;  /* 0x0000000804ff75b2 */ /* 0x0022e20008000100 */
[----:B------:R1:W4:Y:S01]  /*0640*/  SYNCS.EXCH.64 URZ, [UR4+0x80], UR6 ;  /* 0x0000800604ff75b2 */ /* 0x0003220008000100 */
[----:B------:R1:W1:Y:S01]  /*0650*/  SYNCS.EXCH.64 URZ, [UR4+0x8], UR8 ;  /* 0x0000080804ff75b2 */ /* 0x0002620008000100 */
        /* <DEDUP_REMOVED lines=29> */
[----:B---34-:R-:W-:Y:S01]  /*0830*/  NOP ;  /* 0x0000000000007918 */ /* 0x018fe20000000000 */
.L_x_10:
[----:B-1----:R-:W-:Y:S05]  /*0840*/  BSYNC.RECONVERGENT B0 ;  /* 0x0000000000007941 */ /* 0x002fea0003800200 */
.L_x_9:
[----:B------:R-:W1:Y:S01]  /*0850*/  SHFL.IDX PT, R2, R85, RZ, 0x1f ;  /* 0x00001fff55027589 */ /* 0x000e6200000e0000 */
[----:B------:R-:W-:Y:S01]  /*0860*/  NOP ;  /* 0x0000000000007918 */ /* 0x000fe20000000000 */
[----:B-1----:R-:W-:-:S13]  /*0870*/  ISETP.NE.AND P0, PT, R2, 0x1, PT ;  /* 0x000000010200780c */ /* 0x002fda0003f05270 */
[----:B------:R-:W-:Y:S05]  /*0880*/  @P0 BRA `(.L_x_11) ;  /* 0x0000000000500947 */ /* 0x000fea0003800000 */
        /* <DEDUP_REMOVED lines=9> */
[----:B------:R-:W-:Y:S01]  /*0920*/  USHF.L.U32 UR6, UR6, 0x1, URZ ;  /* 0x0000000106067899 */ /* 0x000fe200080006ff */
[----:B------:R-:W-:Y:S01]  /*0930*/  ELECT P0, URZ, PT ;  /* 0x0000000000ff782f */ /* 0x000fe20003800000 */
[----:B-1----:R-:W-:Y:S01]  /*0940*/  ULEA UR4, UR4, UR5, 0x18 ;  /* 0x0000000504047291 */ /* 0x002fe2000f8ec0ff */
[----:B------:R-:W1:Y:S11]  /*0950*/  FENCE.VIEW.ASYNC.S ;  /* 0x00000000000073c6 */ /* 0x000e760000000000 */
[----:B-1----:R1:W3:Y:S01]  /*0960*/  SYNCS.EXCH.64 URZ, [UR4+0x100], UR8 ;  /* 0x0001000804ff75b2 */ /* 0x0022e20008000100 */
[----:B------:R1:W4:Y:S01]  /*0970*/  SYNCS.EXCH.64 URZ, [UR4+0x118], UR6 ;  /* 0x0001180604ff75b2 */ /* 0x0003220008000100 */
[----:B------:R1:W1:Y:S01]  /*0980*/  SYNCS.EXCH.64 URZ, [UR4+0x108], UR8 ;  /* 0x0001080804ff75b2 */ /* 0x0002620008000100 */
[----:B------:R1:W1:Y:S01]  /*0990*/  SYNCS.EXCH.64 URZ, [UR4+0x120], UR6 ;  /* 0x0001200604ff75b2 */ /* 0x0002620008000100 */
[----:B------:R1:W1:Y:S01]  /*09a0*/  SYNCS.EXCH.64 URZ, [UR4+0x110], UR8 ;  /* 0x0001100804ff75b2 */ /* 0x0002620008000100 */
[----:B------:R1:W1:Y:S01]  /*09b0*/  SYNCS.EXCH.64 URZ, [UR4+0x128], UR6 ;  /* 0x0001280604ff75b2 */ /* 0x0002620008000100 */
[----:B------:R-:W-:Y:S01]  /*09c0*/  NOP ;  /* 0x0000000000007918 */ /* 0x000fe20000000000 */
.L_x_11:
[----:B------:R-:W2:Y:S01]  /*09d0*/  SHFL.IDX PT, R2, R85, RZ, 0x1f ;  /* 0x00001fff55027589 */ /* 0x000ea200000e0000 */
[----:B------:R-:W-:Y:S01]  /*09e0*/  NOP ;  /* 0x0000000000007918 */ /* 0x000fe20000000000 */
[----:B--2---:R-:W-:-:S13]  /*09f0*/  ISETP.NE.AND P0, PT, R2, 0x3, PT ;  /* 0x000000030200780c */ /* 0x004fda0003f05270 */
[----:B------:R-:W-:Y:S05]  /*0a00*/  @P0 BRA `(.L_x_12) ;  /* 0x0000000000300947 */ /* 0x000fea0003800000 */
[----:B-1----:R-:W1:Y:S01]  /*0a10*/  S2UR UR6, SR_CgaCtaId ;  /* 0x00000000000679c3 */ /* 0x002e620000008800 */
[----:B------:R-:W-:Y:S01]  /*0a20*/  UMOV UR4, 0x400 ;  /* 0x0000040000047882 */ /* 0x000fe20000000000 */
[----:B------:R-:W-:Y:S01]  /*0a30*/  UMOV UR5, 0x20 ;  /* 0x0000002000057882 */ /* 0x000fe20000000000 */
[----:B------:R-:W-:Y:S01]  /*0a40*/  ELECT P0, URZ, PT ;  /* 0x0000000000ff782f */ /* 0x000fe20003800000 */
[----:B-1----:R-:W-:Y:S02]  /*0a50*/  ULEA UR6, UR6, UR4, 0x18 ;  /* 0x0000000406067291 */ /* 0x002fe4000f8ec0ff */
[----:B------:R-:W-:-:S04]  /*0a60*/  UIADD3 UR4, UPT, UPT, -UR5, 0x100000, URZ ;  /* 0x0010000005047890 */ /* 0x000fc8000fffe1ff */
[----:B------:R-:W-:Y:S02]  /*0a70*/  USHF.L.U32 UR5, UR4, 0xb, URZ ;  /* 0x0000000b04057899 */ /* 0x000fe400080006ff */
[----:B------:R-:W-:Y:S01]  /*0a80*/  USHF.L.U32 UR4, UR4, 0x1, URZ ;  /* 0x0000000104047899 */ /* 0x000fe200080006ff */
[----:B------:R-:W1:Y:S11]  /*0a90*/  FENCE.VIEW.ASYNC.S ;  /* 0x00000000000073c6 */ /* 0x000e760000000000 */
[----:B-1----:R2:W1:Y:S01]  /*0aa0*/  SYNCS.EXCH.64 URZ, [UR6+0x130], UR4 ;  /* 0x0001300406ff75b2 */ /* 0x0024620008000100 */
[----:B------:R2:W1:Y:S02]  /*0ab0*/  SYNCS.EXCH.64 URZ, [UR6+0x138], UR4 ;  /* 0x0001380406ff75b2 */ /* 0x0004640008000100 */
[----:B--2---:R-:W-:Y:S01]  /*0ac0*/  NOP ;  /* 0x0000000000007918 */ /* 0x004fe20000000000 */
.L_x_12:
[----:B------:R-:W2:Y:S01]  /*0ad0*/  SHFL.IDX PT, R2, R85, RZ, 0x1f ;  /* 0x00001fff55027589 */ /* 0x000ea200000e0000 */
[----:B------:R-:W-:Y:S01]  /*0ae0*/  NOP ;  /* 0x0000000000007918 */ /* 0x000fe20000000000 */
[----:B--2---:R-:W-:-:S13]  /*0af0*/  ISETP.NE.AND P0, PT, R2, 0x4, PT ;  /* 0x000000040200780c */ /* 0x004fda0003f05270 */
[----:B------:R-:W-:Y:S05]  /*0b00*/  @P0 BRA `(.L_x_13) ;  /* 0x00000000004c0947 */ /* 0x000fea0003800000 */
[----:B-1----:R-:W1:Y:S01]  /*0b10*/  S2UR UR6, SR_CgaCtaId ;  /* 0x00000000000679c3 */ /* 0x002e620000008800 */
[----:B------:R-:W-:Y:S01]  /*0b20*/  UMOV UR4, 0x1e0 ;  /* 0x000001e000047882 */ /* 0x000fe20000000000 */
[----:B------:R-:W-:Y:S01]  /*0b30*/  UMOV UR5, 0x400 ;  /* 0x0000040000057882 */ /* 0x000fe20000000000 */
[----:B------:R-:W-:Y:S01]  /*0b40*/  USEL UR4, UR4, 0x1a0, UP3 ;  /* 0x000001a004047887 */ /* 0x000fe20009800000 */
[----:B------:R-:W-:Y:S01]  /*0b50*/  UMOV UR8, 0x1 ;  /* 0x0000000100087882 */ /* 0x000fe20000000000 */
[----:B------:R-:W-:Y:S01]  /*0b60*/  ELECT P0, URZ, PT ;  /* 0x0000000000ff782f */ /* 0x000fe20003800000 */
[----:B------:R-:W-:-:S04]  /*0b70*/  UIADD3 UR8, UPT, UPT, -UR8, 0x100000, URZ ;  /* 0x0010000008087890 */ /* 0x000fc8000fffe1ff */
[----:B------:R-:W-:Y:S02]  /*0b80*/  USHF.L.U32 UR9, UR8, 0xb, URZ ;  /* 0x0000000b08097899 */ /* 0x000fe400080006ff */
[----:B------:R-:W-:Y:S02]  /*0b90*/  USHF.L.U32 UR8, UR8, 0x1, URZ ;  /* 0x0000000108087899 */ /* 0x000fe400080006ff */
[----:B-1----:R-:W-:Y:S02]  /*0ba0*/  ULEA UR6, UR6, UR5, 0x18 ;  /* 0x0000000506067291 */ /* 0x002fe4000f8ec0ff */
[----:B------:R-:W-:-:S04]  /*0bb0*/  UIADD3 UR4, UPT, UPT, -UR4, 0x100000, URZ ;  /* 0x0010000004047890 */ /* 0x000fc8000fffe1ff */
[----:B------:R-:W-:Y:S02]  /*0bc0*/  USHF.L.U32 UR5, UR4, 0xb, URZ ;  /* 0x0000000b04057899 */ /* 0x000fe400080006ff */
[----:B------:R-:W-:Y:S01]  /*0bd0*/  USHF.L.U32 UR4, UR4, 0x1, URZ ;  /* 0x0000000104047899 */ /* 0x000fe200080006ff */
[----:B------:R-:W1:Y:S03]  /*0be0*/  FENCE.VIEW.ASYNC.S ;  /* 0x00000000000073c6 */ /* 0x000e660000000000 */
[----:B-1----:R2:W1:Y:S08]  /*0bf0*/  SYNCS.EXCH.64 URZ, [UR6+0x140], UR8 ;  /* 0x0001400806ff75b2 */ /* 0x0024700008000100 */
[----:B------:R2:W1:Y:S01]  /*0c00*/  SYNCS.EXCH.64 URZ, [UR6+0x150], UR4 ;  /* 0x0001500406ff75b2 */ /* 0x0004620008000100 */
[----:B------:R2:W1:Y:S01]  /*0c10*/  SYNCS.EXCH.64 URZ, [UR6+0x148], UR8 ;  /* 0x0001480806ff75b2 */ /* 0x0004620008000100 */
[----:B------:R2:W1:Y:S02]  /*0c20*/  SYNCS.EXCH.64 URZ, [UR6+0x158], UR4 ;  /* 0x0001580406ff75b2 */ /* 0x0004640008000100 */
[----:B--2---:R-:W-:Y:S01]  /*0c30*/  NOP ;  /* 0x0000000000007918 */ /* 0x004fe20000000000 */
.L_x_13:
[----:B------:R-:W2:Y:S01]  /*0c40*/  SHFL.IDX PT, R2, R85, RZ, 0x1f ;  /* 0x00001fff55027589 */ /* 0x000ea200000e0000 */
[----:B------:R-:W-:Y:S01]  /*0c50*/  NOP ;  /* 0x0000000000007918 */ /* 0x000fe20000000000 */
[----:B--2---:R-:W-:-:S13]  /*0c60*/  ISETP.NE.AND P0, PT, R2, 0x5, PT ;  /* 0x000000050200780c */ /* 0x004fda0003f05270 */
[----:B------:R-:W-:Y:S05]  /*0c70*/  @P0 BRA `(.L_x_14) ;  /* 0x0000000000580947 */ /* 0x000fea0003800000 */
[----:B-1----:R-:W1:Y:S01]  /*0c80*/  S2UR UR4, SR_CgaCtaId ;  /* 0x00000000000479c3 */ /* 0x002e620000008800 */
        /* <DEDUP_REMOVED lines=12> */
[----:B-1----:R2:W1:Y:S01]  /*0d50*/  SYNCS.EXCH.64 URZ, [UR4+0x160], UR8 ;  /* 0x0001600804ff75b2 */ /* 0x0024620008000100 */
[----:B------:R2:W1:Y:S01]  /*0d60*/  SYNCS.EXCH.64 URZ, [UR4+0x180], UR6 ;  /* 0x0001800604ff75b2 */ /* 0x0004620008000100 */
[----:B------:R2:W1:Y:S01]  /*0d70*/  SYNCS.EXCH.64 URZ, [UR4+0x168], UR8 ;  /* 0x0001680804ff75b2 */ /* 0x0004620008000100 */
[----:B------:R2:W1:Y:S01]  /*0d80*/  SYNCS.EXCH.64 URZ, [UR4+0x188], UR6 ;  /* 0x0001880604ff75b2 */ /* 0x0004620008000100 */
[----:B------:R2:W1:Y:S01]  /*0d90*/  SYNCS.EXCH.64 URZ, [UR4+0x170], UR8 ;  /* 0x0001700804ff75b2 */ /* 0x0004620008000100 */
[----:B------:R2:W1:Y:S01]  /*0da0*/  SYNCS.EXCH.64 URZ, [UR4+0x190], UR6 ;  /* 0x0001900604ff75b2 */ /* 0x0004620008000100 */
[----:B------:R2:W1:Y:S01]  /*0db0*/  SYNCS.EXCH.64 URZ, [UR4+0x178], UR8 ;  /* 0x0001780804ff75b2 */ /* 0x0004620008000100 */
[----:B------:R2:W1:Y:S02]  /*0dc0*/  SYNCS.EXCH.64 URZ, [UR4+0x198], UR6 ;  /* 0x0001980604ff75b2 */ /* 0x0004640008000100 */
[----:B--2---:R-:W-:Y:S01]  /*0dd0*/  NOP ;  /* 0x0000000000007918 */ /* 0x004fe20000000000 */
.L_x_14:
[----:B------:R-:W2:Y:S01]  /*0de0*/  SHFL.IDX PT, R2, R85, RZ, 0x1f ;  /* 0x00001fff55027589 */ /* 0x000ea200000e0000 */
[----:B------:R-:W-:Y:S01]  /*0df0*/  NOP ;  /* 0x0000000000007918 */ /* 0x000fe20000000000 */
[----:B--2---:R-:W-:-:S13]  /*0e00*/  ISETP.NE.AND P0, PT, R2, 0x3, PT ;  /* 0x000000030200780c */ /* 0x004fda0003f05270 */
[----:B------:R-:W-:Y:S05]  /*0e10*/  @P0 BRA `(.L_x_15) ;  /* 0x0000000000380947 */ /* 0x000fea0003800000 */
[----:B------:R-:W2:Y:S01]  /*0e20*/  S2UR UR5, SR_CgaCtaId ;  /* 0x00000000000579c3 */ /* 0x000ea20000008800 */
[----:B-1----:R-:W-:Y:S01]  /*0e30*/  UMOV UR4, 0x400 ;  /* 0x0000040000047882 */ /* 0x002fe20000000000 */
[----:B------:R-:W-:Y:S01]  /*0e40*/  UMOV UR6, 0x20 ;  /* 0x0000002000067882 */ /* 0x000fe20000000000 */
[----:B------:R-:W-:Y:S01]  /*0e50*/  ELECT P0, URZ, PT ;  /* 0x0000000000ff782f */ /* 0x000fe20003800000 */
[----:B------:R-:W-:-:S04]  /*0e60*/  UIADD3 UR6, UPT, UPT, -UR6, 0x100000, URZ ;  /* 0x0010000006067890 */ /* 0x000fc8000fffe1ff */
[----:B------:R-:W-:Y:S02]  /*0e70*/  USHF.L.U32 UR7, UR6, 0xb, URZ ;  /* 0x0000000b06077899 */ /* 0x000fe400080006ff */
[----:B------:R-:W-:Y:S02]  /*0e80*/  USHF.L.U32 UR6, UR6, 0x1, URZ ;  /* 0x0000000106067899 */ /* 0x000fe400080006ff */
[----:B--2---:R-:W-:Y:S01]  /*0e90*/  ULEA UR4, UR5, UR4, 0x18 ;  /* 0x0000000405047291 */ /* 0x004fe2000f8ec0ff */
[----:B------:R-:W1:Y:S11]  /*0ea0*/  FENCE.VIEW.ASYNC.S ;  /* 0x00000000000073c6 */ /* 0x000e760000000000 */
[----:B-1----:R2:W1:Y:S01]  /*0eb0*/  SYNCS.EXCH.64 URZ, [UR4+0x1a0], UR6 ;  /* 0x0001a00604ff75b2 */ /* 0x0024620008000100 */
[----:B------:R2:W1:Y:S01]  /*0ec0*/  SYNCS.EXCH.64 URZ, [UR4+0x1b0], UR6 ;  /* 0x0001b00604ff75b2 */ /* 0x0004620008000100 */
[----:B------:R2:W1:Y:S01]  /*0ed0*/  SYNCS.EXCH.64 URZ, [UR4+0x1a8], UR6 ;  /* 0x0001a80604ff75b2 */ /* 0x0004620008000100 */
[----:B------:R2:W1:Y:S02]  /*0ee0*/  SYNCS.EXCH.64 URZ, [UR4+0x1b8], UR6 ;  /* 0x0001b80604ff75b2 */ /* 0x0004640008000100 */
[----:B--2---:R-:W-:Y:S01]  /*0ef0*/  NOP ;  /* 0x0000000000007918 */ /* 0x004fe20000000000 */
.L_x_15:
[----:B-1----:R-:W1:Y:S01]  /*0f00*/  LDCU UR4, c[0x0][0x36c] ;  /* 0x00006d80ff0477ac */ /* 0x002e620008000800 */
[----:B------:R-:W-:Y:S01]  /*0f10*/  ISETP.NE.OR P3, PT, R0, 0x2, !P3 ;  /* 0x000000020000780c */ /* 0x000fe20005f65670 */
[----:B------:R-:W-:Y:S01]  /*0f20*/  NOP ;  /* 0x0000000000007918 */ /* 0x000fe20000000000 */
[----:B------:R-:W-:Y:S01]  /*0f30*/  LOP3.LUT R0, R91, 0x1f, RZ, 0xc0, !PT ;  /* 0x0000001f5b007812 */ /* 0x000fe200078ec0ff */
[----:B------:R-:W-:Y:S02]  /*0f40*/  UISETP.NE.AND UP4, UPT, UR22, URZ, UPT ;  /* 0x000000ff1600728c */ /* 0x000fe4000bf85270 */
[----:B-1----:R-:W-:-:S09]  /*0f50*/  UISETP.EQ.U32.AND UP5, UPT, UR4, 0x1, UPT ;  /* 0x000000010400788c */ /* 0x002fd2000bfa2070 */
[----:B------:R-:W-:Y:S05]  /*0f60*/  BRA.U !UP5, `(.L_x_16) ;  /* 0x000000010d087547 */ /* 0x000fea000b800000 */
[----:B---34-:R-:W-:Y:S01]  /*0f70*/  UCGABAR_ARV ;  /* 0x00000000000079c7 */ /* 0x018fe20008000000 */
[----:B------:R-:W-:Y:S05]  /*0f80*/  BRA `(.L_x_17) ;  /* 0x0000000000047947 */ /* 0x000fea0003800000 */
.L_x_16:
[----:B---34-:R-:W-:Y:S01]  /*0f90*/  NOP ;  /* 0x0000000000007918 */ /* 0x018fe20000000000 */
.L_x_17:
[----:B------:R-:W1:Y:S01]  /*0fa0*/  S2UR UR7, SR_CTAID.X ;  /* 0x00000000000779c3 */ /* 0x000e620000002500 */
[----:B------:R-:W-:-:S05]  /*0fb0*/  CS2R.32 R87, SR_CgaSize ;  /* 0x0000000000577805 */ /* 0x000fca0000008a00 */
[----:B------:R-:W-:-:S05]  /*0fc0*/  IMAD R87, R87, -0xa0, RZ ;  /* 0xffffff6057577824 */ /* 0x000fca00078e02ff */
[----:B------:R-:W-:-:S14]  /*0fd0*/  R2UR UR5, R87 ;  /* 0x00000000570572ca */ /* 0x000fdc00000e0000 */
[----:B------:R-:W2:Y:S01]  /*0fe0*/  LDCU UR5, c[0x0][UR5+0x2b0] ;  /* 0x00005600050577ac */ /* 0x000ea20008000800 */
[----:B------:R-:W-:-:S05]  /*0ff0*/  CS2R.32 R87, SR_CgaSize ;  /* 0x0000000000577805 */ /* 0x000fca0000008a00 */
[----:B------:R-:W-:-:S05]  /*1000*/  IMAD R87, R87, -0xa0, RZ ;  /* 0xffffff6057577824 */ /* 0x000fca00078e02ff */
[----:B------:R-:W-:-:S14]  /*1010*/  R2UR UR4, R87 ;  /* 0x00000000570472ca */ /* 0x000fdc00000e0000 */
[----:B------:R-:W3:Y:S01]  /*1020*/  LDCU UR4, c[0x0][UR4+0x2b4] ;  /* 0x00005680040477ac */ /* 0x000ee20008000800 */
[----:B------:R-:W4:Y:S01]  /*1030*/  S2UR UR8, SR_CTAID.Y ;  /* 0x00000000000879c3 */ /* 0x000f220000002600 */
[----:B------:R-:W-:-:S05]  /*1040*/  CS2R.32 R87, SR_CgaSize ;  /* 0x0000000000577805 */ /* 0x000fca0000008a00 */
[----:B------:R-:W-:-:S05]  /*1050*/  IMAD R87, R87, -0xa0, RZ ;  /* 0xffffff6057577824 */ /* 0x000fca00078e02ff */
[----:B------:R-:W-:-:S14]  /*1060*/  R2UR UR9, R87 ;  /* 0x00000000570972ca */ /* 0x000fdc00000e0000 */
[----:B------:R-:W3:Y:S01]  /*1070*/  LDCU UR9, c[0x0][UR9+0x2a0] ;  /* 0x00005400090977ac */ /* 0x000ee20008000800 */
[----:B------:R-:W-:-:S05]  /*1080*/  CS2R.32 R87, SR_CgaSize ;  /* 0x0000000000577805 */ /* 0x000fca0000008a00 */
[----:B------:R-:W-:-:S05]  /*1090*/  IMAD R87, R87, -0xa0, RZ ;  /* 0xffffff6057577824 */ /* 0x000fca00078e02ff */
[----:B------:R-:W-:-:S14]  /*10a0*/  R2UR UR10, R87 ;  /* 0x00000000570a72ca */ /* 0x000fdc00000e0000 */
[----:B------:R-:W3:Y:S01]  /*10b0*/  LDCU UR10, c[0x0][UR10+0x2a4] ;  /* 0x000054800a0a77ac */ /* 0x000ee20008000800 */
[----:B------:R-:W3:Y:S01]  /*10c0*/  S2UR UR11, SR_CgaCtaId ;  /* 0x00000000000b79c3 */ /* 0x000ee20000008800 */
[----:B------:R-:W3:Y:S01]  /*10d0*/  LDCU UR23, c[0x0][0xb24] ;  /* 0x00016480ff1777ac */ /* 0x000ee20008000800 */
[----:B------:R-:W3:Y:S01]  /*10e0*/  LDCU UR40, c[0x0][0xb24] ;  /* 0x00016480ff2877ac */ /* 0x000ee20008000800 */
[----:B-1----:R-:W-:-:S05]  /*10f0*/  I2FP.F32.U32 R3, UR7 ;  /* 0x0000000700037c45 */ /* 0x002fca0008201000 */
[----:B------:R-:W1:Y:S01]  /*1100*/  S2UR UR36, SR_CTAID.Z ;  /* 0x00000000002479c3 */ /* 0x000e620000002700 */
[----:B------:R-:W1:Y:S01]  /*1110*/  LDCU UR26, c[0x0][0xb30] ;  /* 0x00016600ff1a77ac */ /* 0x000e620008000800 */
[----:B--2---:R-:W-:Y:S01]  /*1120*/  FMUL R3, R3, UR5 ;  /* 0x0000000503037c20 */ /* 0x004fe20008400000 */
[----:B------:R-:W-:Y:S01]  /*1130*/  UMOV UR25, UR7 ;  /* 0x0000000700197c82 */ /* 0x000fe20008000000 */
[----:B----4-:R-:W-:Y:S01]  /*1140*/  I2FP.F32.U32 R2, UR8 ;  /* 0x0000000800027c45 */ /* 0x010fe20008201000 */
[----:B------:R-:W-:-:S03]  /*1150*/  UMOV UR30, UR8 ;  /* 0x00000008001e7c82 */ /* 0x000fc60008000000 */
[----:B------:R-:W2:Y:S01]  /*1160*/  F2I.U32.TRUNC.NTZ R3, R3 ;  /* 0x0000000300037305 */ /* 0x000ea2000020f000 */
[----:B---3--:R-:W-:Y:S01]  /*1170*/  UISETP.GE.AND UP2, UPT, UR23, 0x1, UPT ;  /* 0x000000011700788c */ /* 0x008fe2000bf46270 */
[----:B------:R-:W-:Y:S01]  /*1180*/  FMUL R2, R2, UR4 ;  /* 0x0000000402027c20 */ /* 0x000fe20008400000 */
[----:B------:R-:W-:-:S05]  /*1190*/  USHF.L.U32 UR28, UR11, 0xb, URZ ;  /* 0x0000000b0b1c7899 */ /* 0x000fca00080006ff */
[----:B------:R-:W3:Y:S01]  /*11a0*/  F2I.U32.TRUNC.NTZ R2, R2 ;  /* 0x0000000200027305 */ /* 0x000ee2000020f000 */
[----:B--2---:R-:W-:Y:S02]  /*11b0*/  R2UR UR4, R3 ;  /* 0x00000000030472ca */ /* 0x004fe400000e0000 */
[----:B---3--:R-:W-:Y:S02]  /*11c0*/  R2UR UR6, R2 ;  /* 0x00000000020672ca */ /* 0x008fe400000e0000 */
[----:B------:R-:W-:-:S09]  /*11d0*/  PRMT R2, RZ, 0x7610, R2 ;  /* 0x00007610ff027816 */ /* 0x000fd20000000002 */
[----:B------:R-:W-:-:S04]  /*11e0*/  UIADD3 UR5, UPT, UPT, -UR4, URZ, URZ ;  /* 0x000000ff04057290 */ /* 0x000fc8000fffe1ff */
[----:B------:R-:W-:Y:S02]  /*11f0*/  UIMAD UR5, UR9, UR5, UR7 ;  /* 0x00000005090572a4 */ /* 0x000fe4000f8e0207 */
[----:B------:R-:W-:-:S04]  /*1200*/  UIADD3 UR4, UPT, UPT, -UR6, URZ, URZ ;  /* 0x000000ff06047290 */ /* 0x000fc8000fffe1ff */
[----:B------:R-:W-:Y:S01]  /*1210*/  IMAD.U32 R87, RZ, RZ, UR5 ;  /* 0x00000005ff577e24 */ /* 0x000fe2000f8e00ff */
[----:B------:R-:W-:-:S06]  /*1220*/  UIMAD UR4, UR10, UR4, UR8 ;  /* 0x000000040a0472a4 */ /* 0x000fcc000f8e0208 */
[----:B------:R-:W-:Y:S01]  /*1230*/  IMAD.U32 R86, RZ, RZ, UR4 ;  /* 0x00000004ff567e24 */ /* 0x000fe2000f8e00ff */
[----:B-1----:R-:W-:Y:S06]  /*1240*/  BRA.U UP4, `(.L_x_18) ;  /* 0x00000001042c7547 */ /* 0x002fec000b800000 */
[----:B------:R-:W-:Y:S02]  /*1250*/  R2UR UR5, R86 ;  /* 0x00000000560572ca */ /* 0x000fe400000e0000 */
[----:B------:R-:W-:-:S11]  /*1260*/  R2UR UR4, R87 ;  /* 0x00000000570472ca */ /* 0x000fd600000e0000 */
[----:B------:R-:W-:Y:S02]  /*1270*/  UISETP.NE.AND UP0, UPT, UR5, URZ, UPT ;  /* 0x000000ff0500728c */ /* 0x000fe4000bf05270 */
[----:B------:R-:W-:Y:S02]  /*1280*/  UISETP.NE.AND UP1, UPT, UR5, 0x1, UPT ;  /* 0x000000010500788c */ /* 0x000fe4000bf25270 */
[----:B------:R-:W-:-:S04]  /*1290*/  UISETP.EQ.OR UP0, UPT, UR4, URZ, !UP0 ;  /* 0x000000ff0400728c */ /* 0x000fc8000c702670 */
[----:B------:R-:W-:Y:S02]  /*12a0*/  USEL UR5, URZ, 0x1, !UP0 ;  /* 0x00000001ff057887 */ /* 0x000fe4000c000000 */
[----:B------:R-:W-:Y:S02]  /*12b0*/  UISETP.NE.AND UP0, UPT, UR4, URZ, UPT ;  /* 0x000000ff0400728c */ /* 0x000fe4000bf05270 */
[----:B------:R-:W-:-:S04]  /*12c0*/  USEL UR4, URZ, 0x2, UP1 ;  /* 0x00000002ff047887 */ /* 0x000fc80008800000 */
[----:B------:R-:W-:-:S04]  /*12d0*/  USEL UR4, UR4, 0x2, UP0 ;  /* 0x0000000204047887 */ /* 0x000fc80008000000 */
[----:B------:R-:W-:-:S06]  /*12e0*/  UIADD3 UR4, UPT, UPT, UR5, UR4, URZ ;  /* 0x0000000405047290 */ /* 0x000fcc000fffe0ff */
[----:B------:R-:W-:Y:S02]  /*12f0*/  IMAD.U32 R2, RZ, RZ, UR4 ;  /* 0x00000004ff027e24 */ /* 0x000fe4000f8e00ff */
.L_x_18:
[----:B------:R-:W-:Y:S05]  /*1300*/  BRA.U !UP2, `(.L_x_19) ;  /* 0x000000010ad47547 */ /* 0x000fea000b800000 */
[----:B------:R-:W1:Y:S01]  /*1310*/  LDCU.128 UR12, c[0x0][0xb10] ;  /* 0x00016200ff0c77ac */ /* 0x000e620008000c00 */
[----:B------:R-:W2:Y:S01]  /*1320*/  LDCU UR6, c[0x0][0x370] ;  /* 0x00006e00ff0677ac */ /* 0x000ea20008000800 */
[----:B------:R-:W3:Y:S01]  /*1330*/  LDCU UR5, c[0x0][0x374] ;  /* 0x00006e80ff0577ac */ /* 0x000ee20008000800 */
[----:B------:R-:W4:Y:S01]  /*1340*/  LDCU UR24, c[0x0][0xb0c] ;  /* 0x00016180ff1877ac */ /* 0x000f220008000800 */
[----:B------:R-:W4:Y:S01]  /*1350*/  LDCU UR4, c[0x0][0xb20] ;  /* 0x00016400ff0477ac */ /* 0x000f220008000800 */
[----:B------:R-:W4:Y:S01]  /*1360*/  LDCU.64 UR8, c[0x0][0xb28] ;  /* 0x00016500ff0877ac */ /* 0x000f220008000a00 */
[----:B-1----:R-:W-:Y:S02]  /*1370*/  UISETP.NE.AND UP0, UPT, UR14, 0x1, UPT ;  /* 0x000000010e00788c */ /* 0x002fe4000bf05270 */
[----:B---3--:R-:W-:Y:S02]  /*1380*/  UIMAD.WIDE.U32 UR10, UR5, UR15, URZ ;  /* 0x0000000f050a72a5 */ /* 0x008fe4000f8e00ff */
[----:B--2---:R-:W-:-:S02]  /*1390*/  UIMAD.WIDE.U32 UR18, UR6, UR12, URZ ;  /* 0x0000000c061272a5 */ /* 0x004fc4000f8e00ff */
[----:B----4-:R-:W-:Y:S02]  /*13a0*/  UISETP.NE.AND UP1, UPT, UR24, 0x1, UPT ;  /* 0x000000011800788c */ /* 0x010fe4000bf25270 */
[----:B------:R-:W-:Y:S01]  /*13b0*/  UISETP.NE.AND UP2, UPT, UR23, 0x1, UPT ;  /* 0x000000011700788c */ /* 0x000fe2000bf45270 */
[----:B------:R-:W-:Y:S02]  /*13c0*/  UMOV UR10, UR11 ;  /* 0x0000000b000a7c82 */ /* 0x000fe40008000000 */
[----:B------:R-:W-:Y:S01]  /*13d0*/  UMOV UR18, UR19 ;  /* 0x0000001300127c82 */ /* 0x000fe20008000000 */
[----:B------:R-:W-:Y:S02]  /*13e0*/  @UP0 USHF.R.U32.HI UR5, URZ, UR4, UR10 ;  /* 0x00000004ff050299 */ /* 0x000fe4000801160a */
[----:B------:R-:W-:Y:S02]  /*13f0*/  UIMAD.WIDE.U32 UR20, UR30, UR15, URZ ;  /* 0x0000000f1e1472a5 */ /* 0x000fe4000f8e00ff */
[----:B------:R-:W-:-:S02]  /*1400*/  UIMAD.WIDE.U32 UR10, UR5, UR8, URZ ;  /* 0x00000008050a72a5 */ /* 0x000fc4000f8e00ff */
[----:B------:R-:W-:Y:S02]  /*1410*/  @UP1 USHF.R.U32.HI UR6, URZ, UR13, UR18 ;  /* 0x0000000dff061299 */ /* 0x000fe40008011612 */
[----:B------:R-:W-:Y:S02]  /*1420*/  UIMAD.WIDE.U32 UR16, UR25, UR12, URZ ;  /* 0x0000000c191072a5 */ /* 0x000fe4000f8e00ff */
[----:B------:R-:W-:Y:S01]  /*1430*/  UIMAD.WIDE.U32 UR18, UR6, UR8, URZ ;  /* 0x00000008061272a5 */ /* 0x000fe2000f8e00ff */
[----:B------:R-:W-:Y:S01]  /*1440*/  UMOV UR20, UR21 ;  /* 0x0000001500147c82 */ /* 0x000fe20008000000 */
[----:B------:R-:W-:Y:S01]  /*1450*/  UMOV UR10, UR11 ;  /* 0x0000000b000a7c82 */ /* 0x000fe20008000000 */
[----:B------:R-:W-:Y:S02]  /*1460*/  USHF.R.U32.HI UR20, URZ, UR4, UR20 ;  /* 0x00000004ff147299 */ /* 0x000fe40008011614 */
[----:B------:R-:W-:Y:S02]  /*1470*/  @UP2 USHF.R.U32.HI UR5, URZ, UR9, UR10 ;  /* 0x00000009ff052299 */ /* 0x000fe4000801160a */
[----:B------:R-:W-:Y:S01]  /*1480*/  UMOV UR7, UR19 ;  /* 0x0000001300077c82 */ /* 0x000fe20008000000 */
[----:B------:R-:W-:Y:S01]  /*1490*/  UMOV UR16, UR17 ;  /* 0x0000001100107c82 */ /* 0x000fe20008000000 */
[----:B------:R-:W-:-:S02]  /*14a0*/  @UP2 USHF.R.U32.HI UR6, URZ, UR9, UR7 ;  /* 0x00000009ff062299 */ /* 0x000fc40008011607 */
[----:B------:R-:W-:Y:S02]  /*14b0*/  USHF.R.U32.HI UR16, URZ, UR13, UR16 ;  /* 0x0000000dff107299 */ /* 0x000fe40008011610 */
[----:B------:R-:W-:Y:S02]  /*14c0*/  USEL UR4, UR30, UR20, !UP0 ;  /* 0x000000141e047287 */ /* 0x000fe4000c000000 */
[----:B------:R-:W-:Y:S02]  /*14d0*/  UIMAD UR7, UR5, UR23, URZ ;  /* 0x00000017050772a4 */ /* 0x000fe4000f8e02ff */
[----:B------:R-:W-:Y:S02]  /*14e0*/  USEL UR5, UR25, UR16, !UP1 ;  /* 0x0000001019057287 */ /* 0x000fe4000c800000 */
[----:B------:R-:W-:Y:S02]  /*14f0*/  UIMAD UR12, UR6, UR23, URZ ;  /* 0x00000017060c72a4 */ /* 0x000fe4000f8e02ff */
[----:B------:R-:W-:-:S02]  /*1500*/  UISETP.GE.AND UP0, UPT, UR4, UR7, UPT ;  /* 0x000000070400728c */ /* 0x000fc4000bf06270 */
[----:B------:R-:W-:Y:S02]  /*1510*/  UIMAD.WIDE.U32 UR10, UR4, UR8, URZ ;  /* 0x00000008040a72a5 */ /* 0x000fe4000f8e00ff */
[----:B------:R-:W-:Y:S02]  /*1520*/  UISETP.GE.OR UP0, UPT, UR5, UR12, UP0 ;  /* 0x0000000c0500728c */ /* 0x000fe40008706670 */
[----:B------:R-:W-:Y:S02]  /*1530*/  UIMAD.WIDE.U32 UR12, UR5, UR8, URZ ;  /* 0x00000008050c72a5 */ /* 0x000fe4000f8e00ff */
[----:B------:R-:W-:Y:S01]  /*1540*/  UIADD3 UR10, UPT, UPT, -UR4, URZ, URZ ;  /* 0x000000ff040a7290 */ /* 0x000fe2000fffe1ff */
[----:B------:R-:W-:Y:S01]  /*1550*/  UMOV UR8, UR11 ;  /* 0x0000000b00087c82 */ /* 0x000fe20008000000 */
[----:B------:R-:W-:Y:S02]  /*1560*/  UIADD3 UR11, UPT, UPT, -UR5, URZ, URZ ;  /* 0x000000ff050b7290 */ /* 0x000fe4000fffe1ff */
[----:B------:R-:W-:-:S03]  /*1570*/  USHF.R.U32.HI UR8, URZ, UR9, UR8 ;  /* 0x00000009ff087299 */ /* 0x000fc60008011608 */
[----:B------:R-:W-:Y:S01]  /*1580*/  @!UP0 UMOV UR7, UR13 ;  /* 0x0000000d00078c82 */ /* 0x000fe20008000000 */
[----:B------:R-:W-:Y:S02]  /*1590*/  UIMAD UR30, UR14, UR10, UR30 ;  /* 0x0000000a0e1e72a4 */ /* 0x000fe4000f8e021e */
[----:B------:R-:W-:Y:S02]  /*15a0*/  USEL UR8, UR4, UR8, !UP2 ;  /* 0x0000000804087287 */ /* 0x000fe4000d000000 */
[----:B------:R-:W-:Y:S02]  /*15b0*/  @!UP0 USHF.R.U32.HI UR7, URZ, UR9, UR7 ;  /* 0x00000009ff078299 */ /* 0x000fe40008011607 */
[----:B------:R-:W-:Y:S02]  /*15c0*/  UIADD3 UR9, UPT, UPT, -UR8, URZ, URZ ;  /* 0x000000ff08097290 */ /* 0x000fe4000fffe1ff */
[----:B------:R-:W-:Y:S02]  /*15d0*/  @!UP0 USEL UR7, UR5, UR7, !UP2 ;  /* 0x0000000705078287 */ /* 0x000fe4000d000000 */
[----:B------:R-:W-:-:S02]  /*15e0*/  UIMAD UR9, UR23, UR9, UR4 ;  /* 0x00000009170972a4 */ /* 0x000fc4000f8e0204 */
[----:B------:R-:W-:Y:S02]  /*15f0*/  @!UP0 UIADD3 UR8, UPT, UPT, UR8, -UR7, URZ ;  /* 0x8000000708088290 */ /* 0x000fe4000fffe0ff */
[----:B------:R-:W-:Y:S02]  /*1600*/  @!UP0 UIMAD UR6, UR9, UR6, UR7 ;  /* 0x00000006090682a4 */ /* 0x000fe4000f8e0207 */
[----:B------:R-:W-:Y:S02]  /*1610*/  @!UP0 UIMAD UR4, UR8, UR23, UR5 ;  /* 0x00000017080482a4 */ /* 0x000fe4000f8e0205 */
[----:B------:R-:W-:Y:S02]  /*1620*/  UIMAD UR25, UR24, UR11, UR25 ;  /* 0x0000000b181972a4 */ /* 0x000fe4000f8e0219 */
[----:B------:R-:W-:Y:S01]  /*1630*/  UIMAD UR30, UR4, UR14, UR30 ;  /* 0x0000000e041e72a4 */ /* 0x000fe2000f8e021e */
[----:B------:R-:W-:Y:S02]  /*1640*/  @!UP0 UMOV UR5, UR6 ;  /* 0x0000000600058c82 */ /* 0x000fe40008000000 */
[----:B------:R-:W-:-:S12]  /*1650*/  UIMAD UR25, UR5, UR24, UR25 ;  /* 0x00000018051972a4 */ /* 0x000fd8000f8e0219 */
.L_x_19:
[----:B------:R-:W-:Y:S02]  /*1660*/  UISETP.NE.AND UP1, UPT, UR26, 0x1, UPT ;  /* 0x000000011a00788c */ /* 0x000fe4000bf25270 */
[----:B------:R-:W-:Y:S02]  /*1670*/  UISETP.NE.AND UP0, UPT, UR22, 0x2, UPT ;  /* 0x000000021600788c */ /* 0x000fe4000bf05270 */
[----:B------:R-:W-:-:S05]  /*1680*/  ULOP3.LUT UR28, UR28, 0x800, URZ, 0xc0, !UPT ;  /* 0x000008001c1c7892 */ /* 0x000fca000f8ec0ff */
[----:B------:R-:W-:Y:S07]  /*1690*/  BRA.U UP1, `(.L_x_20) ;  /* 0x0000000101447547 */ /* 0x000fee000b800000 */
[----:B------:R-:W1:Y:S01]  /*16a0*/  LDCU.128 UR8, c[0x0][0xb10] ;  /* 0x00016200ff0877ac */ /* 0x000e620008000c00 */
[----:B------:R-:W2:Y:S01]  /*16b0*/  LDCU UR12, c[0x0][0xb0c] ;  /* 0x00016180ff0c77ac */ /* 0x000ea20008000800 */
[----:B------:R-:W3:Y:S01]  /*16c0*/  LDCU UR13, c[0x0][0xb20] ;  /* 0x00016400ff0d77ac */ /* 0x000ee20008000800 */
[----:B-1----:R-:W-:Y:S02]  /*16d0*/  UIMAD.WIDE.U32 UR6, UR25, UR8, URZ ;  /* 0x00000008190672a5 */ /* 0x002fe4000f8e00ff */
[----:B------:R-:W-:Y:S02]  /*16e0*/  UIMAD.WIDE.U32 UR4, UR30, UR11, URZ ;  /* 0x0000000b1e0472a5 */ /* 0x000fe4000f8e00ff */
[----:B--2---:R-:W-:Y:S02]  /*16f0*/  UISETP.NE.AND UP2, UPT, UR12, 0x1, UPT ;  /* 0x000000010c00788c */ /* 0x004fe4000bf45270 */
[----:B------:R-:W-:Y:S01]  /*1700*/  UISETP.NE.AND UP1, UPT, UR10, 0x1, UPT ;  /* 0x000000010a00788c */ /* 0x000fe2000bf25270 */
[----:B------:R-:W-:-:S02]  /*1710*/  UMOV UR6, UR7 ;  /* 0x0000000700067c82 */ /* 0x000fc40008000000 */
[----:B------:R-:W-:Y:S01]  /*1720*/  UMOV UR4, UR5 ;  /* 0x0000000500047c82 */ /* 0x000fe20008000000 */
[----:B------:R-:W-:Y:S02]  /*1730*/  USHF.R.U32.HI UR6, URZ, UR9, UR6 ;  /* 0x00000009ff067299 */ /* 0x000fe40008011606 */
[----:B---3--:R-:W-:Y:S02]  /*1740*/  USHF.R.U32.HI UR4, URZ, UR13, UR4 ;  /* 0x0000000dff047299 */ /* 0x008fe40008011604 */
[----:B------:R-:W-:Y:S02]  /*1750*/  USEL UR5, UR25, UR6, !UP2 ;  /* 0x0000000619057287 */ /* 0x000fe4000d000000 */
[----:B------:R-:W-:-:S04]  /*1760*/  USEL UR4, UR30, UR4, !UP1 ;  /* 0x000000041e047287 */ /* 0x000fc8000c800000 */
[----:B------:R-:W-:Y:S02]  /*1770*/  UIADD3 UR6, UPT, UPT, UR5, -UR4, URZ ;  /* 0x8000000405067290 */ /* 0x000fe4000fffe0ff */
[----:B------:R-:W-:Y:S02]  /*1780*/  UIADD3 UR4, UPT, UPT, -UR5, UR4, URZ ;  /* 0x0000000405047290 */ /* 0x000fe4000fffe1ff */
[----:B------:R-:W-:Y:S02]  /*1790*/  UIMAD UR30, UR6, UR10, UR30 ;  /* 0x0000000a061e72a4 */ /* 0x000fe4000f8e021e */
[----:B------:R-:W-:-:S12]  /*17a0*/  UIMAD UR25, UR4, UR12, UR25 ;  /* 0x0000000c041972a4 */ /* 0x000fd8000f8e0219 */
.L_x_20:
[----:B------:R-:W-:Y:S05]  /*17b0*/  BRA.U !UP5, `(.L_x_21) ;  /* 0x000000010d0c7547 */ /* 0x000fea000b800000 */
[----:B------:R-:W-:Y:S01]  /*17c0*/  UCGABAR_WAIT ;  /* 0x0000000000007dc7 */ /* 0x000fe20008000000 */
[----:B------:R-:W-:Y:S01]  /*17d0*/  CCTL.IVALL ;  /* 0x00000000ff00798f */ /* 0x000fe20002000000 */
[----:B------:R-:W-:Y:S05]  /*17e0*/  BRA `(.L_x_22) ;  /* 0x0000000000047947 */ /* 0x000fea0003800000 */
.L_x_21:
[----:B------:R-:W-:Y:S06]  /*17f0*/  BAR.SYNC.DEFER_BLOCKING 0x0 ;  /* 0x0000000000007b1d */ /* 0x000fec0000010000 */
.L_x_22:
[----:B------:R-:W-:Y:S05]  /*1800*/  BRA.U UP0, `(.L_x_23) ;  /* 0x0000001900747547 */ /* 0x000fea000b800000 */
[----:B------:R-:W1:Y:S01]  /*1810*/  LDCU UR6, c[0x0][0x38c] ;  /* 0x00007180ff0677ac */ /* 0x000e620008000800 */
[----:B------:R-:W2:Y:S01]  /*1820*/  S2UR UR7, SR_CgaCtaId ;  /* 0x00000000000779c3 */ /* 0x000ea20000008800 */
[----:B------:R-:W-:Y:S01]  /*1830*/  PLOP3.LUT P1, PT, PT, PT, UP3, 0x80, 0x8 ;  /* 0x000000000008781c */ /* 0x000fe20003f2f038 */
[----:B------:R-:W-:Y:S01]  /*1840*/  IMAD.MOV.U32 R12, RZ, RZ, 0x1 ;  /* 0x00000001ff0c7424 */ /* 0x000fe200078e00ff */
[----:B------:R-:W-:Y:S01]  /*1850*/  UMOV UR13, 0x400 ;  /* 0x00000400000d7882 */ /* 0x000fe20000000000 */
[----:B------:R-:W-:Y:S01]  /*1860*/  UISETP.NE.AND UP1, UPT, UR22, URZ, UPT ;  /* 0x000000ff1600728c */ /* 0x000fe2000bf25270 */
[----:B------:R-:W-:Y:S02]  /*1870*/  ISETP.EQ.OR P2, PT, R0, RZ, P3 ;  /* 0x000000ff0000720c */ /* 0x000fe40001f42670 */
[----:B------:R-:W-:Y:S02]  /*1880*/  CS2R R10, SRZ ;  /* 0x00000000000a7805 */ /* 0x000fe4000001ff00 */
[----:B------:R-:W-:Y:S01]  /*1890*/  PLOP3.LUT P1, PT, P1, PT, PT, 0x8, 0x80 ;  /* 0x000000000080781c */ /* 0x000fe20000f2e170 */
[----:B------:R-:W-:Y:S01]  /*18a0*/  IMAD.MOV.U32 R9, RZ, RZ, RZ ;  /* 0x000000ffff097224 */ /* 0x000fe200078e00ff */
[----:B------:R-:W3:Y:S01]  /*18b0*/  LDCU UR41, c[0x0][0x370] ;  /* 0x00006e00ff2977ac */ /* 0x000ee20008000800 */
[----:B------:R-:W-:Y:S01]  /*18c0*/  IMAD.MOV.U32 R8, RZ, RZ, 0x1 ;  /* 0x00000001ff087424 */ /* 0x000fe200078e00ff */
[----:B------:R-:W4:Y:S01]  /*18d0*/  LDCU.64 UR26, c[0x0][0x348] ;  /* 0x00006900ff1a77ac */ /* 0x000f220008000a00 */
[----:B-1----:R-:W-:-:S02]  /*18e0*/  UIADD3 UR5, UPT, UPT, UR6, 0x1f, URZ ;  /* 0x0000001f06057890 */ /* 0x002fc4000fffe0ff */
[----:B------:R-:W-:Y:S02]  /*18f0*/  USHF.R.U32.HI UR45, URZ, 0x5, UR28 ;  /* 0x00000005ff2d7899 */ /* 0x000fe4000801161c */
[----:B------:R-:W-:Y:S02]  /*1900*/  USHF.R.S32.HI UR4, URZ, 0x1f, UR5 ;  /* 0x0000001fff047899 */ /* 0x000fe40008011405 */
[----:B------:R-:W-:Y:S02]  /*1910*/  UIADD3 UR46, UPT, UPT, UR6, 0x3e, URZ ;  /* 0x0000003e062e7890 */ /* 0x000fe4000fffe0ff */
[----:B------:R-:W-:Y:S02]  /*1920*/  ULEA.HI UR4, UR4, UR5, URZ, 0x5 ;  /* 0x0000000504047291 */ /* 0x000fe4000f8f28ff */
[----:B------:R-:W-:Y:S02]  /*1930*/  UIADD3 UR5, UPT, UPT, UR6, -0x1, URZ ;  /* 0xffffffff06057890 */ /* 0x000fe4000fffe0ff */
[----:B------:R-:W-:-:S02]  /*1940*/  USHF.R.S32.HI UR43, URZ, 0x5, UR4 ;  /* 0x00000005ff2b7899 */ /* 0x000fc40008011404 */
[----:B------:R-:W-:Y:S02]  /*1950*/  UISETP.GE.U32.AND UP2, UPT, UR5, -0x3f, UPT ;  /* 0xffffffc10500788c */ /* 0x000fe4000bf46070 */
[----:B------:R-:W-:Y:S02]  /*1960*/  UISETP.LT.U32.AND UP0, UPT, UR43, 0x10, UPT ;  /* 0x000000102b00788c */ /* 0x000fe4000bf01070 */
[----:B--2---:R-:W-:Y:S02]  /*1970*/  ULEA UR13, UR7, UR13, 0x18 ;  /* 0x0000000d070d7291 */ /* 0x004fe4000f8ec0ff */
[----:B------:R-:W-:Y:S02]  /*1980*/  USEL UR42, UR43, 0x10, UP0 ;  /* 0x000000102b2a7887 */ /* 0x000fe40008000000 */
[----:B------:R-:W-:Y:S02]  /*1990*/  ULEA UR29, UR28, UR13, 0x1 ;  /* 0x0000000d1c1d7291 */ /* 0x000fe4000f8e08ff */
[----:B------:R-:W-:-:S02]  /*19a0*/  UIADD3 UR21, UPT, UPT, UR42, -0x1, URZ ;  /* 0xffffffff2a157890 */ /* 0x000fc4000fffe0ff */
[----:B------:R-:W-:Y:S01]  /*19b0*/  @UP2 UIADD3 UR21, UPT, UPT, UR42, URZ, URZ ;  /* 0x000000ff2a152290 */ /* 0x000fe2000fffe0ff */
[----:B------:R-:W1:Y:S01]  /*19c0*/  LDCU UR39, c[0x0][0x374] ;  /* 0x00006e80ff2777ac */ /* 0x000e620008000800 */
[----:B------:R-:W-:Y:S02]  /*19d0*/  USEL UR24, UR37, 0x2, UP1 ;  /* 0x0000000225187887 */ /* 0x000fe40008800000 */
[----:B------:R-:W-:Y:S02]  /*19e0*/  UIADD3 UR29, UPT, UPT, UR29, 0x6400, URZ ;  /* 0x000064001d1d7890 */ /* 0x000fe4000fffe0ff */
[----:B------:R-:W-:Y:S02]  /*19f0*/  UIADD3 UR44, UPT, UPT, UR43, -UR42, URZ ;  /* 0x8000002a2b2c7290 */ /* 0x000fe4000fffe0ff */
[----:B------:R-:W-:Y:S01]  /*1a00*/  UIADD3 UR21, UPT, UPT, UR21, 0x1, URZ ;  /* 0x0000000115157890 */ /* 0x000fe2000fffe0ff */
[----:B---34-:R-:W-:-:S11]  /*1a10*/  UMOV UR5, URZ ;  /* 0x000000ff00057c82 */ /* 0x018fd60008000000 */
.L_x_43:
[----:B------:R-:W2:Y:S02]  /*1a20*/  S2UR UR4, SR_CgaCtaId ;  /* 0x00000000000479c3 */ /* 0x000ea40000008800 */
[----:B--2---:R-:W-:-:S09]  /*1a30*/  UISETP.NE.AND UP0, UPT, UR4, URZ, UPT ;  /* 0x000000ff0400728c */ /* 0x004fd2000bf05270 */
[----:B-1----:R-:W-:Y:S05]  /*1a40*/  BRA.U UP0, `(.L_x_24) ;  /* 0x0000000100287547 */ /* 0x002fea000b800000 */
[----:B------:R-:W-:Y:S02]  /*1a50*/  LEA R0, R9, UR13, 0x3 ;  /* 0x0000000d09007c11 */ /* 0x000fe4000f8e18ff */
[----:B------:R-:W-:-:S04]  /*1a60*/  SHF.L.U32 R3, R8, 0x1f, RZ ;  /* 0x0000001f08037819 */ /* 0x000fc800000006ff */
[----:B------:R-:W2:Y:S02]  /*1a70*/  SYNCS.PHASECHK.TRANS64.TRYWAIT P0, [R0+URZ+0x1b0], R3 ;  /* 0x0001b003000075a7 */ /* 0x000ea400080011ff */
[----:B--2---:R-:W-:Y:S05]  /*1a80*/  @!P0 BRA `(.L_x_25) ;  /* 0x0000006800688947 */ /* 0x004fea0003800000 */
.L_x_135:
[----:B------:R3:W-:Y:S01]  /*1a90*/  SYNCS.ARRIVE.TRANS64.A1T0 RZ, [R0+URZ+0x1a0], RZ ;  /* 0x0001a0ff00ff79a7 */ /* 0x0007e200081000ff */
[----:B------:R-:W-:-:S05]  /*1aa0*/  VIADD R9, R9, 0x1 ;  /* 0x0000000109097836 */ /* 0x000fca0000000000 */
[----:B------:R-:W-:-:S04]  /*1ab0*/  ISETP.NE.AND P0, PT, R9, 0x2, PT ;  /* 0x000000020900780c */ /* 0x000fc80003f05270 */
[----:B--2---:R-:W-:Y:S02]  /*1ac0*/  SEL R3, RZ, 0x1, P0 ;  /* 0x00000001ff037807 */ /* 0x004fe40000000000 */
[----:B------:R-:W-:Y:S02]  /*1ad0*/  SEL R9, R9, RZ, P0 ;  /* 0x000000ff09097207 */ /* 0x000fe40000000000 */
[----:B------:R-:W-:-:S07]  /*1ae0*/  LOP3.LUT R8, R8, R3, RZ, 0x3c, !PT ;  /* 0x0000000308087212 */ /* 0x000fce00078e3cff */
.L_x_24:
[----:B------:R-:W-:Y:S01]  /*1af0*/  ULEA UR4, UR5, UR13, 0x3 ;  /* 0x0000000d05047291 */ /* 0x000fe2000f8e18ff */
[----:B---3--:R-:W-:Y:S01]  /*1b00*/  SHF.L.U32 R0, R12, 0x1f, RZ ;  /* 0x0000001f0c007819 */ /* 0x008fe200000006ff */
[----:B------:R-:W-:Y:S02]  /*1b10*/  UISETP.GE.U32.AND UP0, UPT, UR46, 0x3f, UPT ;  /* 0x0000003f2e00788c */ /* 0x000fe4000bf06070 */
[----:B------:R-:W-:Y:S02]  /*1b20*/  USHF.L.U32 UR11, UR30, 0x6, URZ ;  /* 0x000000061e0b7899 */ /* 0x000fe400080006ff */
[----:B------:R-:W-:Y:S01]  /*1b30*/  ULEA UR35, UR25, UR45, 0x7 ;  /* 0x0000002d19237291 */ /* 0x000fe2000f8e38ff */
[----:B------:R-:W-:Y:S02]  /*1b40*/  UMOV UR7, URZ ;  /* 0x000000ff00077c82 */ /* 0x000fe40008000000 */
[----:B------:R2:W3:Y:S02]  /*1b50*/  SYNCS.PHASECHK.TRANS64.TRYWAIT P0, [UR4+0x80], R0 ;  /* 0x00008000ff0075a7 */ /* 0x0004e40008001104 */
[----:B------:R-:W-:Y:S07]  /*1b60*/  BRA.U !UP0, `(.L_x_26) ;  /* 0x0000000108c07547 */ /* 0x000fee000b800000 */
[----:B------:R-:W-:Y:S01]  /*1b70*/  UMOV UR6, URZ ;  /* 0x000000ff00067c82 */ /* 0x000fe20008000000 */
[----:B------:R-:W-:-:S05]  /*1b80*/  UMOV UR4, UR5 ;  /* 0x0000000500047c82 */ /* 0x000fca0008000000 */
.L_x_32:
[----:B------:R-:W-:Y:S01]  /*1b90*/  ULEA UR33, UR4, UR13, 0x3 ;  /* 0x0000000d04217291 */ /* 0x000fe2000f8e18ff */
[----:B---3--:R-:W-:Y:S01]  /*1ba0*/  @!P3 MOV R2, 0x3000 ;  /* 0x000030000002b802 */ /* 0x008fe20000000f00 */
[----:B-1-3--:R-:W-:Y:S10]  /*1bb0*/  @P0 BRA `(.L_x_27) ;  /* 0x00000000000c0947 */ /* 0x00aff40003800000 */
[----:B------:R-:W-:-:S04]  /*1bc0*/  SHF.L.U32 R3, R12, 0x1f, RZ ;  /* 0x0000001f0c037819 */ /* 0x000fc800000006ff */
[----:B------:R-:W3:Y:S02]  /*1bd0*/  SYNCS.PHASECHK.TRANS64.TRYWAIT P0, [UR33+0x80], R3 ;  /* 0x00008003ff0075a7 */ /* 0x000ee40008001121 */
[----:B---3--:R-:W-:Y:S05]  /*1be0*/  @!P0 BRA `(.L_x_28) ;  /* 0x0000006800248947 */ /* 0x008fea0003800000 */
.L_x_27:
[----:B------:R3:W-:Y:S01]  /*1bf0*/  @!P3 SYNCS.ARRIVE.TRANS64 RZ, [UR33], R2 ;  /* 0x00000002ffffb9a7 */ /* 0x0007e20008000021 */
[----:B------:R-:W-:-:S04]  /*1c00*/  ULOP3.LUT UR5, UR24, 0x2, URZ, 0xfc, !UPT ;  /* 0x0000000218057892 */ /* 0x000fc8000f8efcff */
[----:B------:R-:W-:-:S09]  /*1c10*/  UISETP.NE.AND UP0, UPT, UR5, 0x2, UPT ;  /* 0x000000020500788c */ /* 0x000fd2000bf05270 */
[----:B------:R-:W-:Y:S05]  /*1c20*/  BRA.U UP0, `(.L_x_29) ;  /* 0x0000000100047547 */ /* 0x000fea000b800000 */
[----:B-1----:R-:W-:Y:S05]  /*1c30*/  BPT.TRAP 0x1 ;  /* 0x000000040000795c */ /* 0x002fea0000300000 */
.L_x_29:
[----:B------:R-:W-:Y:S04]  /*1c40*/  BSSY.RECONVERGENT B0, `(.L_x_30) ;  /* 0x0000003000007945 */ /* 0x000fe80003800200 */
[----:B------:R-:W-:Y:S05]  /*1c50*/  @P2 BRA `(.L_x_31) ;  /* 0x0000000000042947 */ /* 0x000fea0003800000 */
[----:B-1----:R-:W-:Y:S05]  /*1c60*/  BPT.TRAP 0x1 ;  /* 0x000000040000795c */ /* 0x002fea0000300000 */
.L_x_31:
[----:B-1----:R-:W-:Y:S05]  /*1c70*/  BSYNC.RECONVERGENT B0 ;  /* 0x0000000000007941 */ /* 0x002fea0003800200 */
.L_x_30:
[----:B------:R-:W-:Y:S02]  /*1c80*/  UIADD3 UR5, UPT, UPT, UR4, 0x1, URZ ;  /* 0x0000000104057890 */ /* 0x000fe4000fffe0ff */
[----:B------:R-:W-:Y:S02]  /*1c90*/  UIADD3 UR16, UP1, UPT, UR26, 0x80, URZ ;  /* 0x000000801a107890 */ /* 0x000fe4000ff3e0ff */
[----:B------:R-:W-:Y:S02]  /*1ca0*/  UISETP.NE.AND UP0, UPT, UR5, 0x10, UPT ;  /* 0x000000100500788c */ /* 0x000fe4000bf05270 */
[----:B------:R-:W-:Y:S02]  /*1cb0*/  USHF.L.U32 UR34, UR6, 0x5, URZ ;  /* 0x0000000506227899 */ /* 0x000fe400080006ff */
[----:B------:R-:W-:Y:S02]  /*1cc0*/  USEL UR8, URZ, 0x1, UP0 ;  /* 0x00000001ff087887 */ /* 0x000fe40008000000 */
[----:B------:R-:W-:-:S02]  /*1cd0*/  USEL UR5, UR5, URZ, UP0 ;  /* 0x000000ff05057287 */ /* 0x000fc40008000000 */
[----:B------:R-:W-:Y:S02]  /*1ce0*/  UIADD3 UR14, UP0, UPT, UR26, 0x180, URZ ;  /* 0x000001801a0e7890 */ /* 0x000fe4000ff1e0ff */
[----:B------:R-:W-:Y:S01]  /*1cf0*/  LOP3.LUT R12, R12, UR8, RZ, 0x3c, !PT ;  /* 0x000000080c0c7c12 */ /* 0x000fe2000f8e3cff */
[----:B------:R-:W-:Y:S02]  /*1d00*/  USHF.L.U32 UR8, UR4, 0xc, URZ ;  /* 0x0000000c04087899 */ /* 0x000fe400080006ff */
[----:B------:R-:W-:Y:S01]  /*1d10*/  ULEA UR7, UR5, UR13, 0x3 ;  /* 0x0000000d05077291 */ /* 0x000fe2000f8e18ff */
[----:B--2---:R-:W-:Y:S01]  /*1d20*/  SHF.L.U32 R0, R12, 0x1f, RZ ;  /* 0x0000001f0c007819 */ /* 0x004fe200000006ff */
[----:B------:R-:W-:Y:S02]  /*1d30*/  ULOP3.LUT UR4, UR8, UR28, URZ, 0xfc, !UPT ;  /* 0x0000001c08047292 */ /* 0x000fe4000f8efcff */
[----:B------:R-:W-:Y:S02]  /*1d40*/  UIADD3.X UR17, UPT, UPT, URZ, UR27, URZ, UP1, !UPT ;  /* 0x0000001bff117290 */ /* 0x000fe40008ffe4ff */
[----:B------:R-:W-:-:S02]  /*1d50*/  ULEA UR4, UR4, UR13, 0x1 ;  /* 0x0000000d04047291 */ /* 0x000fc4000f8e08ff */
[----:B------:R-:W-:Y:S01]  /*1d60*/  UIADD3 UR8, UPT, UPT, UR13, 0x26400, UR8 ;  /* 0x000264000d087890 */ /* 0x000fe2000fffe008 */
[----:B------:R4:W1:Y:S01]  /*1d70*/  SYNCS.PHASECHK.TRANS64.TRYWAIT P0, [UR7+0x80], R0 ;  /* 0x00008000ff0075a7 */ /* 0x0008620008001107 */
[----:B------:R-:W-:Y:S02]  /*1d80*/  UIADD3 UR32, UPT, UPT, UR4, 0x6400, URZ ;  /* 0x0000640004207890 */ /* 0x000fe4000fffe0ff */
[----:B------:R-:W-:Y:S01]  /*1d90*/  UIADD3.X UR15, UPT, UPT, URZ, UR27, URZ, UP0, !UPT ;  /* 0x0000001bff0f7290 */ /* 0x000fe200087fe4ff */
[----:B------:R-:W-:Y:S01]  /*1da0*/  UMOV UR7, 0x30000 ;  /* 0x0003000000077882 */ /* 0x000fe20000000000 */
[----:B------:R-:W-:Y:S01]  /*1db0*/  UMOV UR18, 0x0 ;  /* 0x0000000000127882 */ /* 0x000fe20000000000 */
[----:B------:R-:W-:Y:S01]  /*1dc0*/  UMOV UR19, 0x10000000 ;  /* 0x1000000000137882 */ /* 0x000fe20000000000 */
[----:B------:R-:W-:Y:S01]  /*1dd0*/  UMOV UR12, UR36 ;  /* 0x00000024000c7c82 */ /* 0x000fe20008000000 */
[----:B------:R-:W-:Y:S01]  /*1de0*/  UMOV UR9, UR33 ;  /* 0x0000002100097c82 */ /* 0x000fe20008000000 */
[----:B------:R-:W-:Y:S01]  /*1df0*/  UMOV UR10, UR34 ;  /* 0x00000022000a7c82 */ /* 0x000fe20008000000 */
[----:B------:R2:W-:Y:S01]  /*1e00*/  UTMALDG.3D.MULTICAST [UR32], [UR16], UR7, desc[UR18] ;  /* 0x00001220100073b4 */ /* 0x0005e20008011807 */
[----:B------:R-:W-:Y:S01]  /*1e10*/  UIADD3 UR6, UPT, UPT, UR6, 0x1, URZ ;  /* 0x0000000106067890 */ /* 0x000fe2000fffe0ff */
[----:B------:R-:W-:-:S03]  /*1e20*/  UMOV UR4, UR5 ;  /* 0x0000000500047c82 */ /* 0x000fc60008000000 */
[----:B------:R-:W-:Y:S01]  /*1e30*/  UISETP.NE.AND UP0, UPT, UR6, UR21, UPT ;  /* 0x000000150600728c */ /* 0x000fe2000bf05270 */
[----:B------:R4:W-:Y:S01]  /*1e40*/  UTMALDG.3D [UR8], [UR14], desc[UR18] ;  /* 0x000012080e0075b4 */ /* 0x0009e20008011000 */
[----:B--2---:R-:W-:-:S07]  /*1e50*/  UMOV UR7, UR21 ;  /* 0x0000001500077c82 */ /* 0x004fce0008000000 */
[----:B----4-:R-:W-:Y:S05]  /*1e60*/  BRA.U UP0, `(.L_x_32) ;  /* 0xfffffffd00487547 */ /* 0x010fea000b83ffff */
.L_x_26:
[----:B------:R-:W-:Y:S01]  /*1e70*/  ULEA UR4, UR5, UR13, 0x3 ;  /* 0x0000000d05047291 */ /* 0x000fe2000f8e18ff */
[----:B--2---:R-:W-:Y:S01]  /*1e80*/  SHF.L.U32 R0, R12, 0x1f, RZ ;  /* 0x0000001f0c007819 */ /* 0x004fe200000006ff */
[----:B------:R-:W-:Y:S01]  /*1e90*/  @!P1 SYNCS.ARRIVE.TRANS64.A1T0 RZ, [UR13+0x138], RZ ;  /* 0x000138ffffff99a7 */ /* 0x000fe2000810000d */
[----:B------:R-:W-:-:S06]  /*1ea0*/  UISETP.GT.AND UP0, UPT, UR43, UR42, UPT ;  /* 0x0000002a2b00728c */ /* 0x000fcc000bf04270 */
[----:B-1-3--:R1:W2:Y:S03]  /*1eb0*/  SYNCS.PHASECHK.TRANS64.TRYWAIT P0, [UR4+0x80], R0 ;  /* 0x00008000ff0075a7 */ /* 0x00a2a60008001104 */
[----:B------:R-:W-:Y:S05]  /*1ec0*/  BRA.U !UP0, `(.L_x_33) ;  /* 0x0000000108bc7547 */ /* 0x000fea000b800000 */
[----:B------:R-:W-:Y:S01]  /*1ed0*/  UIADD3 UR25, UPT, UPT, UR44, UR7, URZ ;  /* 0x000000072c197290 */ /* 0x000fe2000fffe0ff */
[----:B------:R-:W-:-:S11]  /*1ee0*/  UMOV UR4, UR5 ;  /* 0x0000000500047c82 */ /* 0x000fd60008000000 */
.L_x_39:
[----:B------:R-:W-:Y:S01]  /*1ef0*/  ULEA UR17, UR4, UR13, 0x3 ;  /* 0x0000000d04117291 */ /* 0x000fe2000f8e18ff */
[----:B--2---:R-:W-:Y:S01]  /*1f00*/  @!P3 MOV R2, 0x3000 ;  /* 0x000030000002b802 */ /* 0x004fe20000000f00 */
[----:B--2-4-:R-:W-:Y:S10]  /*1f10*/  @P0 BRA `(.L_x_34) ;  /* 0x00000000000c0947 */ /* 0x014ff40003800000 */
[----:B------:R-:W-:-:S04]  /*1f20*/  SHF.L.U32 R3, R12, 0x1f, RZ ;  /* 0x0000001f0c037819 */ /* 0x000fc800000006ff */
[----:B------:R-:W2:Y:S02]  /*1f30*/  SYNCS.PHASECHK.TRANS64.TRYWAIT P0, [UR17+0x80], R3 ;  /* 0x00008003ff0075a7 */ /* 0x000ea40008001111 */
[----:B--2---:R-:W-:Y:S05]  /*1f40*/  @!P0 BRA `(.L_x_35) ;  /* 0x0000006400648947 */ /* 0x004fea0003800000 */
.L_x_34:
[----:B------:R2:W-:Y:S01]  /*1f50*/  @!P3 SYNCS.ARRIVE.TRANS64 RZ, [UR17], R2 ;  /* 0x00000002ffffb9a7 */ /* 0x0005e20008000011 */
[----:B------:R-:W-:-:S04]  /*1f60*/  ULOP3.LUT UR5, UR24, 0x2, URZ, 0xfc, !UPT ;  /* 0x0000000218057892 */ /* 0x000fc8000f8efcff */
[----:B------:R-:W-:-:S09]  /*1f70*/  UISETP.NE.AND UP0, UPT, UR5, 0x2, UPT ;  /* 0x000000020500788c */ /* 0x000fd2000bf05270 */
[----:B------:R-:W-:Y:S05]  /*1f80*/  BRA.U UP0, `(.L_x_36) ;  /* 0x0000000100047547 */ /* 0x000fea000b800000 */
[----:B------:R-:W-:Y:S05]  /*1f90*/  BPT.TRAP 0x1 ;  /* 0x000000040000795c */ /* 0x000fea0000300000 */
.L_x_36:
[----:B------:R-:W-:Y:S04]  /*1fa0*/  BSSY.RECONVERGENT B0, `(.L_x_37) ;  /* 0x0000003000007945 */ /* 0x000fe80003800200 */
[----:B------:R-:W-:Y:S05]  /*1fb0*/  @P2 BRA `(.L_x_38) ;  /* 0x0000000000042947 */ /* 0x000fea0003800000 */
[----:B------:R-:W-:Y:S05]  /*1fc0*/  BPT.TRAP 0x1 ;  /* 0x000000040000795c */ /* 0x000fea0000300000 */
.L_x_38:
[----:B------:R-:W-:Y:S05]  /*1fd0*/  BSYNC.RECONVERGENT B0 ;  /* 0x0000000000007941 */ /* 0x000fea0003800200 */
.L_x_37:
        /* <DEDUP_REMOVED lines=8> */
[----:B------:R-:W-:Y:S02]  /*2060*/  ULEA UR6, UR5, UR13, 0x3 ;  /* 0x0000000d05067291 */ /* 0x000fe4000f8e18ff */
[----:B------:R-:W-:Y:S01]  /*2070*/  ULEA UR8, UR4, UR13, 0xc ;  /* 0x0000000d04087291 */ /* 0x000fe2000f8e60ff */
[----:B-1----:R-:W-:Y:S01]  /*2080*/  SHF.L.U32 R0, R12, 0x1f, RZ ;  /* 0x0000001f0c007819 */ /* 0x002fe200000006ff */
[----:B------:R-:W-:Y:S02]  /*2090*/  ULEA UR16, UR4, UR29, 0xd ;  /* 0x0000001d04107291 */ /* 0x000fe4000f8e68ff */
[----:B------:R-:W-:Y:S02]  /*20a0*/  UIADD3.X UR15, UPT, UPT, URZ, UR27, URZ, UP1, !UPT ;  /* 0x0000001bff0f7290 */ /* 0x000fe40008ffe4ff */
[----:B------:R-:W-:Y:S01]  /*20b0*/  UIADD3 UR8, UPT, UPT, UR8, 0x26400, URZ ;  /* 0x0002640008087890 */ /* 0x000fe2000fffe0ff */
[----:B------:R3:W4:Y:S01]  /*20c0*/  SYNCS.PHASECHK.TRANS64.TRYWAIT P0, [UR6+0x80], R0 ;  /* 0x00008000ff0075a7 */ /* 0x0007220008001106 */
[----:B------:R-:W-:Y:S01]  /*20d0*/  UIADD3.X UR23, UPT, UPT, URZ, UR27, URZ, UP0, !UPT ;  /* 0x0000001bff177290 */ /* 0x000fe200087fe4ff */
[----:B------:R-:W-:Y:S01]  /*20e0*/  UMOV UR6, 0x30000 ;  /* 0x0003000000067882 */ /* 0x000fe20000000000 */
[----:B------:R-:W-:Y:S01]  /*20f0*/  UMOV UR30, 0x0 ;  /* 0x00000000001e7882 */ /* 0x000fe20000000000 */
[----:B------:R-:W-:Y:S01]  /*2100*/  UMOV UR31, 0x10000000 ;  /* 0x10000000001f7882 */ /* 0x000fe20000000000 */
[----:B------:R-:W-:Y:S01]  /*2110*/  UMOV UR19, UR35 ;  /* 0x0000002300137c82 */ /* 0x000fe20008000000 */
[----:B------:R-:W-:Y:S01]  /*2120*/  UMOV UR20, UR36 ;  /* 0x0000002400147c82 */ /* 0x000fe20008000000 */
[----:B------:R-:W-:Y:S01]  /*2130*/  UMOV UR12, UR36 ;  /* 0x00000024000c7c82 */ /* 0x000fe20008000000 */
[----:B------:R-:W-:Y:S01]  /*2140*/  UMOV UR9, UR17 ;  /* 0x0000001100097c82 */ /* 0x000fe20008000000 */
[----:B------:R-:W-:Y:S01]  /*2150*/  UMOV UR10, UR18 ;  /* 0x00000012000a7c82 */ /* 0x000fe20008000000 */
[----:B------:R3:W-:Y:S01]  /*2160*/  UTMALDG.3D.MULTICAST [UR16], [UR14], UR6, desc[UR30] ;  /* 0x00001e100e0073b4 */ /* 0x0007e20008011806 */
[----:B------:R-:W-:Y:S01]  /*2170*/  UIADD3 UR7, UPT, UPT, UR7, 0x1, URZ ;  /* 0x0000000107077890 */ /* 0x000fe2000fffe0ff */
[----:B------:R-:W-:-:S03]  /*2180*/  UMOV UR4, UR5 ;  /* 0x0000000500047c82 */ /* 0x000fc60008000000 */
[----:B------:R-:W-:Y:S01]  /*2190*/  UISETP.NE.AND UP0, UPT, UR7, UR25, UPT ;  /* 0x000000190700728c */ /* 0x000fe2000bf05270 */
[----:B------:R3:W-:Y:S08]  /*21a0*/  UTMALDG.3D [UR8], [UR22], desc[UR30] ;  /* 0x00001e08160075b4 */ /* 0x0007f00008011000 */
[----:B---3--:R-:W-:Y:S05]  /*21b0*/  BRA.U UP0, `(.L_x_39) ;  /* 0xfffffffd004c7547 */ /* 0x008fea000b83ffff */
.L_x_33:
[C---:B------:R-:W-:Y:S01]  /*21c0*/  LEA R3, R11.reuse, UR13, 0x3 ;  /* 0x0000000d0b037c11 */ /* 0x040fe2000f8e18ff */
[----:B------:R-:W-:Y:S01]  /*21d0*/  NOP ;  /* 0x0000000000007918 */ /* 0x000fe20000000000 */
[----:B-1----:R-:W-:Y:S02]  /*21e0*/  SHF.L.U32 R0, R10, 0x1f, RZ ;  /* 0x0000001f0a007819 */ /* 0x002fe400000006ff */
[----:B------:R-:W-:Y:S02]  /*21f0*/  LEA R5, R11, UR13, 0x4 ;  /* 0x0000000d0b057c11 */ /* 0x000fe4000f8e20ff */
[----:B--2-4-:R-:W1:Y:S02]  /*2200*/  SYNCS.PHASECHK.TRANS64.TRYWAIT P0, [R3+URZ+0x140], R0 ;  /* 0x00014000030075a7 */ /* 0x014e6400080011ff */
[----:B-1----:R-:W-:Y:S05]  /*2210*/  @!P0 BRA `(.L_x_40) ;  /* 0x0000006000c88947 */ /* 0x002fea0003800000 */
.L_x_138:
[----:B------:R-:W2:Y:S01]  /*2220*/  LDS.128 R4, [R5+0x1d0] ;  /* 0x0001d00005047984 */ /* 0x000ea20000000c00 */
[----:B------:R-:W-:Y:S01]  /*2230*/  UISETP.GE.AND UP0, UPT, UR40, 0x1, UPT ;  /* 0x000000012800788c */ /* 0x000fe2000bf06270 */
[----:B------:R-:W-:Y:S01]  /*2240*/  @!PT LDS RZ, [RZ] ;  /* 0x00000000fffff984 */ /* 0x000fe20000000800 */
[----:B------:R-:W-:Y:S01]  /*2250*/  @!PT LDS RZ, [RZ] ;  /* 0x00000000fffff984 */ /* 0x000fe20000000800 */
[----:B------:R-:W-:Y:S01]  /*2260*/  @!PT LDS RZ, [RZ] ;  /* 0x00000000fffff984 */ /* 0x000fe20000000800 */
[----:B------:R-:W-:Y:S01]  /*2270*/  @!PT LDS RZ, [RZ] ;  /* 0x00000000fffff984 */ /* 0x000fe20000000800 */
[----:B------:R3:W-:Y:S06]  /*2280*/  MEMBAR.ALL.CTA ;  /* 0x0000000000007992 */ /* 0x0007ec0000008000 */
[----:B---3--:R-:W3:Y:S01]  /*2290*/  FENCE.VIEW.ASYNC.S ;  /* 0x00000000000073c6 */ /* 0x008ee20000000000 */
[----:B--2---:R-:W-:-:S13]  /*22a0*/  LOP3.LUT P0, RZ, R6, 0x1, RZ, 0xc0, !PT ;  /* 0x0000000106ff7812 */ /* 0x004fda000780c0ff */
[----:B---3--:R-:W-:Y:S01]  /*22b0*/  VOTEU.ANY UP1, P0 ;  /* 0x0000000000ff7886 */ /* 0x008fe20000020100 */
[----:B------:R-:W-:-:S13]  /*22c0*/  PLOP3.LUT P0, PT, PT, PT, UP1, 0x80, 0x8 ;  /* 0x000000000008781c */ /* 0x000fda0003f0f018 */
[----:B-1----:R-:W-:Y:S02]  /*22d0*/  @P0 LOP3.LUT R0, R5, 0xffff, RZ, 0xc0, !PT ;  /* 0x0000ffff05000812 */ /* 0x002fe400078ec0ff */
[----:B------:R-:W-:Y:S02]  /*22e0*/  @P0 MOV R2, R4 ;  /* 0x0000000400020202 */ /* 0x000fe40000000f00 */
[----:B------:R-:W-:Y:S01]  /*22f0*/  @P0 R2UR UR6, R0 ;  /* 0x00000000000602ca */ /* 0x000fe200000e0000 */
[----:B------:R-:W-:Y:S01]  /*2300*/  VIADD R0, R3, 0x150 ;  /* 0x0000015003007836 */ /* 0x000fe20000000000 */
[----:B------:R-:W-:Y:S02]  /*2310*/  @P0 SHF.R.U32.HI R4, RZ, 0x10, R5 ;  /* 0x00000010ff040819 */ /* 0x000fe40000011605 */
[----:B------:R-:W-:Y:S02]  /*2320*/  @P0 R2UR UR7, R2 ;  /* 0x00000000020702ca */ /* 0x000fe400000e0000 */
[----:B------:R-:W-:-:S02]  /*2330*/  PRMT R0, RZ, 0x654, R0 ;  /* 0x00000654ff007816 */ /* 0x000fc40000000000 */
[----:B------:R-:W-:Y:S02]  /*2340*/  @P0 R2UR UR4, R4 ;  /* 0x00000000040402ca */ /* 0x000fe400000e0000 */
[----:B------:R1:W-:Y:S03]  /*2350*/  SYNCS.ARRIVE.TRANS64.RED.A1T0 RZ, [R0+URZ], RZ ;  /* 0x000000ff00ff79a7 */ /* 0x0003e600081004ff */
[----:B------:R-:W-:-:S04]  /*2360*/  @UP1 UMOV UR37, UR6 ;  /* 0x0000000600251c82 */ /* 0x000fc80008000000 */
[----:B------:R-:W-:-:S04]  /*2370*/  @UP1 UMOV UR38, UR7 ;  /* 0x0000000700261c82 */ /* 0x000fc80008000000 */
[----:B------:R-:W-:Y:S01]  /*2380*/  @UP1 UMOV UR36, UR4 ;  /* 0x0000000400241c82 */ /* 0x000fe20008000000 */
[----:B------:R-:W-:Y:S05]  /*2390*/  BRA.U !UP0, `(.L_x_41) ;  /* 0x0000000108d47547 */ /* 0x000fea000b800000 */
[----:B------:R-:W2:Y:S01]  /*23a0*/  LDCU.128 UR16, c[0x0][0xb10] ;  /* 0x00016200ff1077ac */ /* 0x000ea20008000c00 */
[----:B------:R-:W3:Y:S01]  /*23b0*/  LDCU UR12, c[0x0][0xb20] ;  /* 0x00016400ff0c77ac */ /* 0x000ee20008000800 */
[----:B------:R-:W4:Y:S01]  /*23c0*/  LDCU UR20, c[0x0][0xb0c] ;  /* 0x00016180ff1477ac */ /* 0x000f220008000800 */
[----:B------:R-:W1:Y:S01]  /*23d0*/  LDCU.64 UR8, c[0x0][0xb28] ;  /* 0x00016500ff0877ac */ /* 0x000e620008000a00 */
[----:B------:R-:W-:Y:S02]  /*23e0*/  UISETP.NE.AND UP3, UPT, UR40, 0x1, UPT ;  /* 0x000000012800788c */ /* 0x000fe4000bf65270 */
[----:B--2---:R-:W-:Y:S02]  /*23f0*/  UIMAD.WIDE.U32 UR10, UR39, UR19, URZ ;  /* 0x00000013270a72a5 */ /* 0x004fe4000f8e00ff */
[----:B------:R-:W-:Y:S02]  /*2400*/  UIMAD.WIDE.U32 UR6, UR41, UR16, URZ ;  /* 0x00000010290672a5 */ /* 0x000fe4000f8e00ff */
[----:B------:R-:W-:-:S02]  /*2410*/  UISETP.NE.AND UP0, UPT, UR18, 0x1, UPT ;  /* 0x000000011200788c */ /* 0x000fc4000bf05270 */
[----:B------:R-:W-:Y:S01]  /*2420*/  UIMAD.WIDE.U32 UR22, UR37, UR19, URZ ;  /* 0x00000013251672a5 */ /* 0x000fe2000f8e00ff */
[----:B------:R-:W-:Y:S02]  /*2430*/  UMOV UR10, UR11 ;  /* 0x0000000b000a7c82 */ /* 0x000fe40008000000 */
[----:B------:R-:W-:Y:S01]  /*2440*/  UMOV UR6, UR7 ;  /* 0x0000000700067c82 */ /* 0x000fe20008000000 */
[----:B---3--:R-:W-:Y:S02]  /*2450*/  USHF.R.U32.HI UR10, URZ, UR12, UR10 ;  /* 0x0000000cff0a7299 */ /* 0x008fe4000801160a */
[----:B------:R-:W-:Y:S02]  /*2460*/  USHF.R.U32.HI UR7, URZ, UR17, UR6 ;  /* 0x00000011ff077299 */ /* 0x000fe40008011606 */
[----:B----4-:R-:W-:Y:S02]  /*2470*/  UISETP.NE.AND UP2, UPT, UR20, 0x1, UPT ;  /* 0x000000011400788c */ /* 0x010fe4000bf45270 */
[----:B------:R-:W-:-:S02]  /*2480*/  USEL UR6, UR39, UR10, !UP0 ;  /* 0x0000000a27067287 */ /* 0x000fc4000c000000 */
[----:B------:R-:W-:Y:S02]  /*2490*/  USEL UR7, UR41, UR7, !UP2 ;  /* 0x0000000729077287 */ /* 0x000fe4000d000000 */
[----:B-1----:R-:W-:Y:S01]  /*24a0*/  UIMAD.WIDE.U32 UR10, UR6, UR8, URZ ;  /* 0x00000008060a72a5 */ /* 0x002fe2000f8e00ff */
[----:B------:R-:W-:Y:S01]  /*24b0*/  UMOV UR4, UR23 ;  /* 0x0000001700047c82 */ /* 0x000fe20008000000 */
[----:B------:R-:W-:Y:S02]  /*24c0*/  UIMAD.WIDE.U32 UR14, UR38, UR16, URZ ;  /* 0x00000010260e72a5 */ /* 0x000fe4000f8e00ff */
[----:B------:R-:W-:-:S03]  /*24d0*/  UIMAD.WIDE.U32 UR22, UR7, UR8, URZ ;  /* 0x00000008071672a5 */ /* 0x000fc6000f8e00ff */
[----:B------:R-:W-:Y:S01]  /*24e0*/  UMOV UR10, UR11 ;  /* 0x0000000b000a7c82 */ /* 0x000fe20008000000 */
[----:B------:R-:W-:Y:S02]  /*24f0*/  USHF.R.U32.HI UR4, URZ, UR12, UR4 ;  /* 0x0000000cff047299 */ /* 0x000fe40008011604 */
[----:B------:R-:W-:Y:S01]  /*2500*/  @UP3 USHF.R.U32.HI UR6, URZ, UR9, UR10 ;  /* 0x00000009ff063299 */ /* 0x000fe2000801160a */
[----:B------:R-:W-:Y:S01]  /*2510*/  UMOV UR14, UR15 ;  /* 0x0000000f000e7c82 */ /* 0x000fe20008000000 */
[----:B------:R-:W-:Y:S01]  /*2520*/  UMOV UR22, UR23 ;  /* 0x0000001700167c82 */ /* 0x000fe20008000000 */
[----:B------:R-:W-:Y:S02]  /*2530*/  USHF.R.U32.HI UR17, URZ, UR17, UR14 ;  /* 0x00000011ff117299 */ /* 0x000fe4000801160e */
[----:B------:R-:W-:Y:S02]  /*2540*/  USEL UR4, UR37, UR4, !UP0 ;  /* 0x0000000425047287 */ /* 0x000fe4000c000000 */
[----:B------:R-:W-:-:S02]  /*2550*/  @UP3 USHF.R.U32.HI UR7, URZ, UR9, UR22 ;  /* 0x00000009ff073299 */ /* 0x000fc40008011616 */
[----:B------:R-:W-:Y:S02]  /*2560*/  UIMAD UR10, UR40, UR6, URZ ;  /* 0x00000006280a72a4 */ /* 0x000fe4000f8e02ff */
[----:B------:R-:W-:Y:S02]  /*2570*/  USEL UR6, UR38, UR17, !UP2 ;  /* 0x0000001126067287 */ /* 0x000fe4000d000000 */
[----:B------:R-:W-:Y:S02]  /*2580*/  UIMAD UR12, UR40, UR7, URZ ;  /* 0x00000007280c72a4 */ /* 0x000fe4000f8e02ff */
[----:B------:R-:W-:Y:S02]  /*2590*/  UISETP.GE.AND UP0, UPT, UR4, UR10, UPT ;  /* 0x0000000a0400728c */ /* 0x000fe4000bf06270 */
[----:B------:R-:W-:Y:S02]  /*25a0*/  UIMAD.WIDE.U32 UR10, UR4, UR8, URZ ;  /* 0x00000008040a72a5 */ /* 0x000fe4000f8e00ff */
[----:B------:R-:W-:-:S02]  /*25b0*/  UISETP.GE.OR UP0, UPT, UR6, UR12, UP0 ;  /* 0x0000000c0600728c */ /* 0x000fc40008706670 */
        /* <DEDUP_REMOVED lines=19> */
.L_x_41:
[----:B------:R-:W2:Y:S02]  /*26f0*/  LDCU UR4, c[0x0][0xb30] ;  /* 0x00016600ff0477ac */ /* 0x000ea40008000800 */
[----:B--2---:R-:W-:-:S09]  /*2700*/  UISETP.NE.AND UP0, UPT, UR4, 0x1, UPT ;  /* 0x000000010400788c */ /* 0x004fd2000bf05270 */
[----:B------:R-:W-:Y:S05]  /*2710*/  BRA.U UP0, `(.L_x_42) ;  /* 0x0000000100447547 */ /* 0x000fea000b800000 */
[----:B------:R-:W2:Y:S01]  /*2720*/  LDCU.128 UR16, c[0x0][0xb10] ;  /* 0x00016200ff1077ac */ /* 0x000ea20008000c00 */
[----:B------:R-:W3:Y:S01]  /*2730*/  LDCU UR10, c[0x0][0xb0c] ;  /* 0x00016180ff0a77ac */ /* 0x000ee20008000800 */
[----:B------:R-:W4:Y:S01]  /*2740*/  LDCU UR11, c[0x0][0xb20] ;  /* 0x00016400ff0b77ac */ /* 0x000f220008000800 */
[----:B--2---:R-:W-:Y:S02]  /*2750*/  UIMAD.WIDE.U32 UR8, UR38, UR16, URZ ;  /* 0x00000010260872a5 */ /* 0x004fe4000f8e00ff */
[----:B------:R-:W-:Y:S02]  /*2760*/  UIMAD.WIDE.U32 UR6, UR37, UR19, URZ ;  /* 0x00000013250672a5 */ /* 0x000fe4000f8e00ff */
[----:B---3--:R-:W-:Y:S02]  /*2770*/  UISETP.NE.AND UP2, UPT, UR10, 0x1, UPT ;  /* 0x000000010a00788c */ /* 0x008fe4000bf45270 */
[----:B------:R-:W-:Y:S01]  /*2780*/  UISETP.NE.AND UP0, UPT, UR18, 0x1, UPT ;  /* 0x000000011200788c */ /* 0x000fe2000bf05270 */
[----:B------:R-:W-:-:S02]  /*2790*/  UMOV UR8, UR9 ;  /* 0x0000000900087c82 */ /* 0x000fc40008000000 */
[----:B------:R-:W-:Y:S01]  /*27a0*/  UMOV UR4, UR7 ;  /* 0x0000000700047c82 */ /* 0x000fe20008000000 */
[----:B------:R-:W-:Y:S02]  /*27b0*/  USHF.R.U32.HI UR17, URZ, UR17, UR8 ;  /* 0x00000011ff117299 */ /* 0x000fe40008011608 */
[----:B----4-:R-:W-:Y:S02]  /*27c0*/  USHF.R.U32.HI UR4, URZ, UR11, UR4 ;  /* 0x0000000bff047299 */ /* 0x010fe40008011604 */
[----:B------:R-:W-:Y:S02]  /*27d0*/  USEL UR6, UR38, UR17, !UP2 ;  /* 0x0000001126067287 */ /* 0x000fe4000d000000 */
[----:B------:R-:W-:-:S04]  /*27e0*/  USEL UR4, UR37, UR4, !UP0 ;  /* 0x0000000425047287 */ /* 0x000fc8000c000000 */
[----:B------:R-:W-:Y:S02]  /*27f0*/  UIADD3 UR7, UPT, UPT, UR6, -UR4, URZ ;  /* 0x8000000406077290 */ /* 0x000fe4000fffe0ff */
[----:B------:R-:W-:Y:S02]  /*2800*/  UIADD3 UR4, UPT, UPT, -UR6, UR4, URZ ;  /* 0x0000000406047290 */ /* 0x000fe4000fffe1ff */
[----:B------:R-:W-:Y:S02]  /*2810*/  UIMAD UR37, UR7, UR18, UR37 ;  /* 0x00000012072572a4 */ /* 0x000fe4000f8e0225 */
[----:B------:R-:W-:-:S12]  /*2820*/  UIMAD UR38, UR4, UR10, UR38 ;  /* 0x0000000a042672a4 */ /* 0x000fd8000f8e0226 */
.L_x_42:
[----:B------:R-:W-:Y:S01]  /*2830*/  VIADD R11, R11, 0x1 ;  /* 0x000000010b0b7836 */ /* 0x000fe20000000000 */
[----:B------:R-:W-:Y:S02]  /*2840*/  R2UR UR6, R87 ;  /* 0x00000000570672ca */ /* 0x000fe400000e0000 */
[----:B------:R-:W-:Y:S02]  /*2850*/  R2UR UR4, R86 ;  /* 0x00000000560472ca */ /* 0x000fe400000e0000 */
[C---:B------:R-:W-:Y:S02]  /*2860*/  ISETP.NE.AND P0, PT, R11.reuse, 0x2, PT ;  /* 0x000000020b00780c */ /* 0x040fe40003f05270 */
[----:B------:R-:W-:Y:S02]  /*2870*/  PLOP3.LUT P1, PT, PT, PT, PT, 0x80, 0x8 ;  /* 0x000000000008781c */ /* 0x000fe40003f2f070 */
[----:B------:R-:W-:Y:S02]  /*2880*/  SEL R3, RZ, 0x1, P0 ;  /* 0x00000001ff037807 */ /* 0x000fe40000000000 */
[----:B------:R-:W-:-:S02]  /*2890*/  SEL R11, R11, RZ, P0 ;  /* 0x000000ff0b0b7207 */ /* 0x000fc40000000000 */
[----:B------:R-:W-:Y:S01]  /*28a0*/  LOP3.LUT R10, R10, R3, RZ, 0x3c, !PT ;  /* 0x000000030a0a7212 */ /* 0x000fe200078e3cff */
[----:B------:R-:W-:Y:S02]  /*28b0*/  UIADD3 UR25, UPT, UPT, UR38, UR6, URZ ;  /* 0x0000000626197290 */ /* 0x000fe4000fffe0ff */
[----:B------:R-:W-:Y:S01]  /*28c0*/  UIADD3 UR30, UPT, UPT, UR37, UR4, URZ ;  /* 0x00000004251e7290 */ /* 0x000fe2000fffe0ff */
[----:B------:R-:W-:Y:S11]  /*28d0*/  BRA.U UP1, `(.L_x_43) ;  /* 0xfffffff101507547 */ /* 0x000ff6000b83ffff */
[----:B------:R-:W-:Y:S01]  /*28e0*/  UIADD3 UR13, UPT, UPT, UR13, 0x80, URZ ;  /* 0x000000800d0d7890 */ /* 0x000fe2000fffe0ff */
[----:B------:R-:W-:-:S03]  /*28f0*/  SHF.L.U32 R3, R12, 0x1f, RZ ;  /* 0x0000001f0c037819 */ /* 0x000fc600000006ff */
[----:B------:R-:W-:-:S09]  /*2900*/  ULEA UR4, UR5, UR13, 0x3 ;  /* 0x0000000d05047291 */ /* 0x000fd2000f8e18ff */
[----:B------:R-:W2:Y:S02]  /*2910*/  SYNCS.PHASECHK.TRANS64.TRYWAIT P0, [UR4], R3 ;  /* 0x00000003ff0075a7 */ /* 0x000ea40008001104 */
[----:B--2---:R-:W-:Y:S05]  /*2920*/  @!P0 BRA `(.L_x_44) ;  /* 0x0000005c00188947 */ /* 0x004fea0003800000 */
.L_x_140:
[----:B------:R-:W-:-:S04]  /*2930*/  UIADD3 UR4, UPT, UPT, UR5, 0x1, URZ ;  /* 0x0000000105047890 */ /* 0x000fc8000fffe0ff */
[----:B------:R-:W-:-:S04]  /*2940*/  UISETP.NE.AND UP0, UPT, UR4, 0x10, UPT ;  /* 0x000000100400788c */ /* 0x000fc8000bf05270 */
[----:B------:R-:W-:Y:S02]  /*2950*/  USEL UR6, URZ, 0x1, UP0 ;  /* 0x00000001ff067887 */ /* 0x000fe40008000000 */
[----:B------:R-:W-:-:S04]  /*2960*/  USEL UR4, UR4, URZ, UP0 ;  /* 0x000000ff04047287 */ /* 0x000fc80008000000 */
[----:B------:R-:W-:Y:S01]  /*2970*/  ULEA UR5, UR4, UR13, 0x3 ;  /* 0x0000000d04057291 */ /* 0x000fe2000f8e18ff */
[----:B------:R-:W-:-:S04]  /*2980*/  LOP3.LUT R2, R12, UR6, RZ, 0x3c, !PT ;  /* 0x000000060c027c12 */ /* 0x000fc8000f8e3cff */
[----:B-1----:R-:W-:-:S04]  /*2990*/  SHF.L.U32 R3, R2, 0x1f, RZ ;  /* 0x0000001f02037819 */ /* 0x002fc800000006ff */
[----:B------:R-:W1:Y:S02]  /*29a0*/  SYNCS.PHASECHK.TRANS64.TRYWAIT P0, [UR5], R3 ;  /* 0x00000003ff0075a7 */ /* 0x000e640008001105 */
[----:B-1----:R-:W-:Y:S05]  /*29b0*/  @!P0 BRA `(.L_x_45) ;  /* 0x0000005c000c8947 */ /* 0x002fea0003800000 */
.L_x_142:
        /* <DEDUP_REMOVED lines=9> */
.L_x_144:
        /* <DEDUP_REMOVED lines=9> */
.L_x_146:
        /* <DEDUP_REMOVED lines=9> */
.L_x_148:
        /* <DEDUP_REMOVED lines=9> */
.L_x_150:
        /* <DEDUP_REMOVED lines=9> */
.L_x_152:
        /* <DEDUP_REMOVED lines=9> */
.L_x_154:
        /* <DEDUP_REMOVED lines=9> */
.L_x_156:
        /* <DEDUP_REMOVED lines=9> */
.L_x_158:
        /* <DEDUP_REMOVED lines=9> */
.L_x_160:
        /* <DEDUP_REMOVED lines=9> */
.L_x_162:
        /* <DEDUP_REMOVED lines=9> */
.L_x_164:
        /* <DEDUP_REMOVED lines=9> */
.L_x_166:
        /* <DEDUP_REMOVED lines=9> */
.L_x_168:
[----:B------:R-:W-:-:S04]  /*3110*/  UIADD3 UR4, UPT, UPT, UR4, 0x1, URZ ;  /* 0x0000000104047890 */ /* 0x000fc8000fffe0ff */
[----:B------:R-:W-:-:S04]  /*3120*/  UISETP.NE.AND UP0, UPT, UR4, 0x10, UPT ;  /* 0x000000100400788c */ /* 0x000fc8000bf05270 */
[----:B------:R-:W-:Y:S02]  /*3130*/  USEL UR5, URZ, 0x1, UP0 ;  /* 0x00000001ff057887 */ /* 0x000fe40008000000 */
[----:B------:R-:W-:-:S04]  /*3140*/  USEL UR4, UR4, URZ, UP0 ;  /* 0x000000ff04047287 */ /* 0x000fc80008000000 */
[----:B------:R-:W-:Y:S01]  /*3150*/  ULEA UR4, UR4, UR13, 0x3 ;  /* 0x0000000d04047291 */ /* 0x000fe2000f8e18ff */
[----:B-1----:R-:W-:-:S04]  /*3160*/  LOP3.LUT R3, R2, UR5, RZ, 0x3c, !PT ;  /* 0x0000000502037c12 */ /* 0x002fc8000f8e3cff */
[----:B------:R-:W-:Y:S01]  /*3170*/  SHF.L.U32 R3, R3, 0x1f, RZ ;  /* 0x0000001f03037819 */ /* 0x000fe200000006ff */
[----:B------:R-:W-:-:S07]  /*3180*/  IMAD.U32 R0, RZ, RZ, UR4 ;  /* 0x00000004ff007e24 */ /* 0x000fce000f8e00ff */
.L_x_59:
[----:B-1----:R1:W2:Y:S02]  /*3190*/  SYNCS.PHASECHK.TRANS64.TRYWAIT P0, [R0+URZ], R3 ;  /* 0x00000003000075a7 */ /* 0x0022a400080011ff */
[----:B--2---:R-:W-:Y:S05]  /*31a0*/  @!P0 NANOSLEEP.SYNCS 0x989680 ;  /* 0x009896800000895d */ /* 0x004fea0003900000 */
[----:B------:R-:W2:Y:S02]  /*31b0*/  @!P0 SYNCS.PHASECHK.TRANS64 P0, [R0+URZ], R3 ;  /* 0x00000003000085a7 */ /* 0x000ea400080010ff */
[----:B--2---:R-:W-:Y:S05]  /*31c0*/  @P0 EXIT ;  /* 0x000000000000094d */ /* 0x004fea0003800000 */
[----:B------:R-:W-:Y:S05]  /*31d0*/  BRA `(.L_x_59) ;  /* 0xfffffffc00ec7947 */ /* 0x000fea000383ffff */
.L_x_23:
[----:B------:R-:W1:Y:S02]  /*31e0*/  S2UR UR4, SR_CgaCtaId ;  /* 0x00000000000479c3 */ /* 0x000e640000008800 */
[----:B-1----:R-:W-:-:S04]  /*31f0*/  UISETP.NE.AND UP0, UPT, UR4, URZ, UPT ;  /* 0x000000ff0400728c */ /* 0x002fc8000bf05270 */
[----:B------:R-:W-:-:S09]  /*3200*/  UISETP.NE.OR UP0, UPT, UR22, 0x1, UP0 ;  /* 0x000000011600788c */ /* 0x000fd20008705670 */
[----:B------:R-:W-:Y:S05]  /*3210*/  BRA.U UP0, `(.L_x_60) ;  /* 0x00000005004c7547 */ /* 0x000fea000b800000 */
[----:B------:R-:W1:Y:S01]  /*3220*/  S2UR UR5, SR_CgaCtaId ;  /* 0x00000000000579c3 */ /* 0x000e620000008800 */
[----:B------:R-:W-:Y:S01]  /*3230*/  UMOV UR4, 0x400 ;  /* 0x0000040000047882 */ /* 0x000fe20000000000 */
[----:B------:R-:W-:Y:S01]  /*3240*/  ISETP.GE.U32.AND P2, PT, R0, 0x2, PT ;  /* 0x000000020000780c */ /* 0x000fe20003f46070 */
[----:B------:R-:W-:Y:S01]  /*3250*/  IMAD.MOV.U32 R12, RZ, RZ, 0x1 ;  /* 0x00000001ff0c7424 */ /* 0x000fe200078e00ff */
[----:B------:R-:W-:Y:S02]  /*3260*/  CS2R R10, SRZ ;  /* 0x00000000000a7805 */ /* 0x000fe4000001ff00 */
[----:B------:R-:W-:Y:S01]  /*3270*/  CS2R R8, SRZ ;  /* 0x0000000000087805 */ /* 0x000fe2000001ff00 */
[----:B-1----:R-:W-:-:S03]  /*3280*/  ULEA UR6, UR5, UR4, 0x18 ;  /* 0x0000000405067291 */ /* 0x002fc6000f8ec0ff */
[----:B------:R-:W-:-:S09]  /*3290*/  UMOV UR5, URZ ;  /* 0x000000ff00057c82 */ /* 0x000fd20008000000 */
.L_x_64:
[----:B------:R-:W-:Y:S02]  /*32a0*/  LEA R2, R8, UR6, 0x3 ;  /* 0x0000000608027c11 */ /* 0x000fe4000f8e18ff */
[----:B------:R-:W-:-:S03]  /*32b0*/  SHF.L.U32 R5, R9, 0x1f, RZ ;  /* 0x0000001f09057819 */ /* 0x000fc600000006ff */
[----:B------:R-:W-:Y:S01]  /*32c0*/  VIADD R4, R2, 0x1b0 ;  /* 0x000001b002047836 */ /* 0x000fe20000000000 */
[----:B------:R-:W1:Y:S02]  /*32d0*/  SYNCS.PHASECHK.TRANS64.TRYWAIT P0, [R2+URZ+0x1a0], R5 ;  /* 0x0001a005020075a7 */ /* 0x000e6400080011ff */
[----:B-1----:R-:W-:Y:S05]  /*32e0*/  @!P0 BRA `(.L_x_61) ;  /* 0x0000005800108947 */ /* 0x002fea0003800000 */
.L_x_169:
[----:B------:R-:W-:Y:S01]  /*32f0*/  ULEA UR4, UR5, UR6, 0x3 ;  /* 0x0000000605047291 */ /* 0x000fe2000f8e18ff */
[----:B------:R-:W-:Y:S02]  /*3300*/  PRMT R4, RZ, 0x654, R4 ;  /* 0x00000654ff047816 */ /* 0x000fe40000000004 */
[----:B-1----:R-:W-:Y:S01]  /*3310*/  SHF.L.U32 R5, R12, 0x1f, RZ ;  /* 0x0000001f0c057819 */ /* 0x002fe200000006ff */
[----:B------:R-:W-:Y:S01]  /*3320*/  UIADD3 UR7, UPT, UPT, UR4, 0x140, URZ ;  /* 0x0000014004077890 */ /* 0x000fe2000fffe0ff */
[----:B------:R1:W-:Y:S05]  /*3330*/  SYNCS.ARRIVE.TRANS64.RED.A1T0 RZ, [R4+URZ], RZ ;  /* 0x000000ff04ff79a7 */ /* 0x0003ea00081004ff */
[----:B------:R-:W-:Y:S01]  /*3340*/  IMAD.U32 R7, RZ, RZ, UR7 ;  /* 0x00000007ff077e24 */ /* 0x000fe2000f8e00ff */
[----:B------:R-:W2:Y:S04]  /*3350*/  SYNCS.PHASECHK.TRANS64.TRYWAIT P0, [UR4+0x150], R5 ;  /* 0x00015005ff0075a7 */ /* 0x000ea80008001104 */
[----:B------:R-:W-:Y:S01]  /*3360*/  PRMT R6, R0, 0x654, R7 ;  /* 0x0000065400067816 */ /* 0x000fe20000000007 */
[----:B-1----:R-:W-:Y:S01]  /*3370*/  @!P2 IMAD.MOV.U32 R4, RZ, RZ, 0x10 ;  /* 0x00000010ff04a424 */ /* 0x002fe200078e00ff */
[----:B--2---:R-:W-:Y:S06]  /*3380*/  @!P0 BRA `(.L_x_62) ;  /* 0x0000005400fc8947 */ /* 0x004fec0003800000 */
.L_x_171:
[----:B------:R-:W-:Y:S01]  /*3390*/  ULEA UR8, UR5, UR6, 0x4 ;  /* 0x0000000605087291 */ /* 0x000fe2000f8e20ff */
[----:B------:R-:W-:Y:S01]  /*33a0*/  SEL R3, R6, R3, !P2 ;  /* 0x0000000306037207 */ /* 0x000fe20005000000 */
[----:B------:R-:W-:Y:S01]  /*33b0*/  UIADD3 UR9, UPT, UPT, UR4, 0x140, URZ ;  /* 0x0000014004097890 */ /* 0x000fe2000fffe0ff */
[----:B-1----:R-:W-:Y:S01]  /*33c0*/  LEA R2, R11, UR6, 0x3 ;  /* 0x000000060b027c11 */ /* 0x002fe2000f8e18ff */
[----:B------:R-:W-:Y:S01]  /*33d0*/  UIADD3 UR8, UPT, UPT, UR8, 0x1d0, URZ ;  /* 0x000001d008087890 */ /* 0x000fe2000fffe0ff */
[----:B------:R-:W-:Y:S01]  /*33e0*/  SHF.L.U32 R5, R10, 0x1f, RZ ;  /* 0x0000001f0a057819 */ /* 0x000fe200000006ff */
[----:B------:R1:W-:Y:S01]  /*33f0*/  @!P2 SYNCS.ARRIVE.TRANS64.RED RZ, [R3+URZ], R4 ;  /* 0x0000000403ffa9a7 */ /* 0x0003e200080004ff */
[----:B------:R-:W-:Y:S01]  /*3400*/  UIADD3 UR4, UPT, UPT, UR5, 0x1, URZ ;  /* 0x0000000105047890 */ /* 0x000fe2000fffe0ff */
[----:B------:R-:W-:-:S03]  /*3410*/  VIADD R8, R8, 0x1 ;  /* 0x0000000108087836 */ /* 0x000fc60000000000 */
[----:B------:R-:W-:Y:S02]  /*3420*/  UISETP.NE.AND UP0, UPT, UR4, 0x2, UPT ;  /* 0x000000020400788c */ /* 0x000fe4000bf05270 */
[----:B------:R-:W-:Y:S06]  /*3430*/  UGETNEXTWORKID.BROADCAST [UR8], [UR9] ;  /* 0x00000000080073ca */ /* 0x000fec0008000100 */
[----:B------:R-:W-:Y:S01]  /*3440*/  USEL UR7, URZ, 0x1, UP0 ;  /* 0x00000001ff077887 */ /* 0x000fe20008000000 */
[----:B------:R-:W-:Y:S01]  /*3450*/  ISETP.NE.AND P0, PT, R8, 0x2, PT ;  /* 0x000000020800780c */ /* 0x000fe20003f05270 */
[----:B------:R-:W-:Y:S01]  /*3460*/  USEL UR5, UR4, URZ, UP0 ;  /* 0x000000ff04057287 */ /* 0x000fe20008000000 */
[----:B------:R-:W2:Y:S03]  /*3470*/  SYNCS.PHASECHK.TRANS64.TRYWAIT P1, [R2+URZ+0x140], R5 ;  /* 0x00014005020075a7 */ /* 0x000ea600080211ff */
[----:B------:R-:W-:Y:S01]  /*3480*/  LOP3.LUT R12, R12, UR7, RZ, 0x3c, !PT ;  /* 0x000000070c0c7c12 */ /* 0x000fe2000f8e3cff */
[----:B-12---:R-:W-:Y:S07]  /*3490*/  @!P1 BRA `(.L_x_63) ;  /* 0x0000005400d09947 */ /* 0x006fee0003800000 */
.L_x_172:
[C---:B------:R-:W-:Y:S01]  /*34a0*/  LEA R4, R11.reuse, UR6, 0x4 ;  /* 0x000000060b047c11 */ /* 0x040fe2000f8e20ff */
[----:B-1----:R-:W-:Y:S01]  /*34b0*/  VIADD R2, R2, 0x150 ;  /* 0x0000015002027836 */ /* 0x002fe20000000000 */
[----:B------:R-:W-:Y:S01]  /*34c0*/  SEL R8, R8, RZ, P0 ;  /* 0x000000ff08087207 */ /* 0x000fe20000000000 */
[----:B------:R-:W-:-:S03]  /*34d0*/  VIADD R11, R11, 0x1 ;  /* 0x000000010b0b7836 */ /* 0x000fc60000000000 */
[----:B------:R-:W1:Y:S01]  /*34e0*/  LDS.128 R4, [R4+0x1d0] ;  /* 0x0001d00004047984 */ /* 0x000e620000000c00 */
[----:B------:R-:W-:Y:S02]  /*34f0*/  PRMT R2, RZ, 0x654, R2 ;  /* 0x00000654ff027816 */ /* 0x000fe40000000002 */
[C---:B------:R-:W-:Y:S01]  /*3500*/  ISETP.NE.AND P1, PT, R11.reuse, 0x2, PT ;  /* 0x000000020b00780c */ /* 0x040fe20003f25270 */
[----:B------:R-:W-:Y:S01]  /*3510*/  @!PT LDS RZ, [RZ] ;  /* 0x00000000fffff984 */ /* 0x000fe20000000800 */
[----:B------:R-:W-:Y:S01]  /*3520*/  @!PT LDS RZ, [RZ] ;  /* 0x00000000fffff984 */ /* 0x000fe20000000800 */
[----:B------:R-:W-:Y:S01]  /*3530*/  @!PT LDS RZ, [RZ] ;  /* 0x00000000fffff984 */ /* 0x000fe20000000800 */
[----:B------:R-:W-:Y:S01]  /*3540*/  @!PT LDS RZ, [RZ] ;  /* 0x00000000fffff984 */ /* 0x000fe20000000800 */
[----:B------:R2:W-:Y:S06]  /*3550*/  MEMBAR.ALL.CTA ;  /* 0x0000000000007992 */ /* 0x0005ec0000008000 */
[----:B--2---:R-:W2:Y:S01]  /*3560*/  FENCE.VIEW.ASYNC.S ;  /* 0x00000000000073c6 */ /* 0x004ea20000000000 */
[----:B------:R-:W-:Y:S01]  /*3570*/  SEL R11, R11, RZ, P1 ;  /* 0x000000ff0b0b7207 */ /* 0x000fe20000800000 */
[----:B--2---:R2:W-:Y:S01]  /*3580*/  SYNCS.ARRIVE.TRANS64.RED.A1T0 RZ, [R2+URZ], RZ ;  /* 0x000000ff02ff79a7 */ /* 0x0045e200081004ff */
[----:B-1----:R-:W-:-:S02]  /*3590*/  LOP3.LUT P3, RZ, R6, 0x1, RZ, 0xc0, !PT ;  /* 0x0000000106ff7812 */ /* 0x002fc4000786c0ff */
[----:B------:R-:W-:-:S04]  /*35a0*/  SEL R5, RZ, 0x1, P1 ;  /* 0x00000001ff057807 */ /* 0x000fc80000800000 */
[----:B------:R-:W-:Y:S02]  /*35b0*/  LOP3.LUT R10, R10, R5, RZ, 0x3c, !PT ;  /* 0x000000050a0a7212 */ /* 0x000fe400078e3cff */
[----:B--2---:R-:W-:-:S04]  /*35c0*/  SEL R2, RZ, 0x1, P0 ;  /* 0x00000001ff027807 */ /* 0x004fc80000000000 */
[----:B------:R-:W-:Y:S01]  /*35d0*/  LOP3.LUT R9, R9, R2, RZ, 0x3c, !PT ;  /* 0x0000000209097212 */ /* 0x000fe200078e3cff */
[----:B------:R-:W-:Y:S06]  /*35e0*/  @P3 BRA `(.L_x_64) ;  /* 0xfffffffc002c3947 */ /* 0x000fec000383ffff */
[----:B------:R-:W-:Y:S01]  /*35f0*/  ULEA UR4, UR5, UR6, 0x3 ;  /* 0x0000000605047291 */ /* 0x000fe2000f8e18ff */
[----:B------:R-:W-:-:S08]  /*3600*/  SHF.L.U32 R3, R12, 0x1f, RZ ;  /* 0x0000001f0c037819 */ /* 0x000fd000000006ff */
[----:B------:R-:W1:Y:S02]  /*3610*/  SYNCS.PHASECHK.TRANS64 P0, [UR4+0x150], R3 ;  /* 0x00015003ff0075a7 */ /* 0x000e640008001004 */
[----:B-1----:R-:W-:Y:S05]  /*3620*/  @P0 BRA `(.L_x_65) ;  /* 0x0000000000080947 */ /* 0x002fea0003800000 */
[----:B------:R-:W1:Y:S02]  /*3630*/  SYNCS.PHASECHK.TRANS64.TRYWAIT P0, [UR4+0x150], R3 ;  /* 0x00015003ff0075a7 */ /* 0x000e640008001104 */
[----:B-1----:R-:W-:Y:S05]  /*3640*/  @!P0 BRA `(.L_x_66) ;  /* 0x0000005400788947 */ /* 0x002fea0003800000 */
.L_x_65:
[----:B------:R-:W-:-:S04]  /*3650*/  UIADD3 UR7, UPT, UPT, UR5, 0x1, URZ ;  /* 0x0000000105077890 */ /* 0x000fc8000fffe0ff */
[----:B------:R-:W-:-:S04]  /*3660*/  UISETP.NE.AND UP0, UPT, UR7, 0x2, UPT ;  /* 0x000000020700788c */ /* 0x000fc8000bf05270 */
[----:B------:R-:W-:Y:S02]  /*3670*/  USEL UR8, URZ, 0x1, UP0 ;  /* 0x00000001ff087887 */ /* 0x000fe40008000000 */
[----:B------:R-:W-:-:S04]  /*3680*/  USEL UR7, UR7, URZ, UP0 ;  /* 0x000000ff07077287 */ /* 0x000fc80008000000 */
[----:B------:R-:W-:Y:S01]  /*3690*/  ULEA UR7, UR7, UR6, 0x3 ;  /* 0x0000000607077291 */ /* 0x000fe2000f8e18ff */
[----:B-1----:R-:W-:-:S04]  /*36a0*/  LOP3.LUT R3, R12, UR8, RZ, 0x3c, !PT ;  /* 0x000000080c037c12 */ /* 0x002fc8000f8e3cff */
[----:B------:R-:W-:-:S04]  /*36b0*/  SHF.L.U32 R0, R3, 0x1f, RZ ;  /* 0x0000001f03007819 */ /* 0x000fc800000006ff */
[----:B------:R-:W1:Y:S02]  /*36c0*/  SYNCS.PHASECHK.TRANS64 P0, [UR7+0x150], R0 ;  /* 0x00015000ff0075a7 */ /* 0x000e640008001007 */
[----:B-1----:R-:W-:Y:S05]  /*36d0*/  @P0 EXIT ;  /* 0x000000000000094d */ /* 0x002fea0003800000 */
[----:B------:R-:W-:Y:S02]  /*36e0*/  SHF.L.U32 R3, R3, 0x1f, RZ ;  /* 0x0000001f03037819 */ /* 0x000fe400000006ff */
[----:B------:R-:W-:-:S07]  /*36f0*/  MOV R0, UR7 ;  /* 0x0000000700007c02 */ /* 0x000fce0008000f00 */
.L_x_67:
[----:B-1----:R1:W2:Y:S02]  /*3700*/  SYNCS.PHASECHK.TRANS64.TRYWAIT P0, [R0+URZ+0x150], R3 ;  /* 0x00015003000075a7 */ /* 0x0022a400080011ff */
[----:B--2---:R-:W-:Y:S05]  /*3710*/  @!P0 NANOSLEEP.SYNCS 0x989680 ;  /* 0x009896800000895d */ /* 0x004fea0003900000 */
[----:B------:R-:W2:Y:S02]  /*3720*/  @!P0 SYNCS.PHASECHK.TRANS64 P0, [R0+URZ+0x150], R3 ;  /* 0x00015003000085a7 */ /* 0x000ea400080010ff */
[----:B--2---:R-:W-:Y:S05]  /*3730*/  @P0 EXIT ;  /* 0x000000000000094d */ /* 0x004fea0003800000 */
[----:B------:R-:W-:Y:S05]  /*3740*/  BRA `(.L_x_67) ;  /* 0xfffffffc00ec7947 */ /* 0x000fea000383ffff */
.L_x_60:
[----:B------:R-:W-:Y:S05]  /*3750*/  BRA.U UP4, `(.L_x_68) ;  /* 0x0000000d04887547 */ /* 0x000fea000b800000 */
[----:B------:R-:W1:Y:S01]  /*3760*/  S2UR UR7, SR_CgaCtaId ;  /* 0x00000000000779c3 */ /* 0x000e620000008800 */
[----:B------:R-:W-:Y:S01]  /*3770*/  UMOV UR4, 0x40 ;  /* 0x0000004000047882 */ /* 0x000fe20000000000 */
[----:B------:R-:W-:Y:S01]  /*3780*/  NOP ;  /* 0x0000000000007918 */ /* 0x000fe20000000000 */
[----:B------:R-:W-:Y:S01]  /*3790*/  UMOV UR6, 0x400 ;  /* 0x0000040000067882 */ /* 0x000fe20000000000 */
[----:B-1----:R-:W-:Y:S02]  /*37a0*/  ULEA UR5, UR7, UR4, 0x18 ;  /* 0x0000000407057291 */ /* 0x002fe4000f8ec0ff */
[----:B------:R-:W-:-:S07]  /*37b0*/  ULEA UR6, UR7, UR6, 0x18 ;  /* 0x0000000607067291 */ /* 0x000fce000f8ec0ff */
[----:B------:R-:W1:Y:S02]  /*37c0*/  LDS.U8 R0, [UR5+0x1c] ;  /* 0x00001c05ff007984 */ /* 0x000e640008000000 */
[----:B-1----:R-:W-:-:S13]  /*37d0*/  ISETP.NE.AND P0, PT, R0, RZ, PT ;  /* 0x000000ff0000720c */ /* 0x002fda0003f05270 */
[----:B------:R-:W-:Y:S05]  /*37e0*/  @P0 BRA `(.L_x_69) ;  /* 0x0000000000580947 */ /* 0x000fea0003800000 */
[----:B------:R-:W-:-:S13]  /*37f0*/  ELECT P0, URZ, PT ;  /* 0x0000000000ff782f */ /* 0x000fda0003800000 */
[----:B------:R-:W-:Y:S05]  /*3800*/  @!P0 BRA `(.L_x_70) ;  /* 0x0000000000608947 */ /* 0x000fea0003800000 */
[----:B------:R-:W-:Y:S01]  /*3810*/  UMOV UR4, 0x10 ;  /* 0x0000001000047882 */ /* 0x000fe20000000000 */
[----:B------:R-:W-:Y:S01]  /*3820*/  HFMA2 R0, -RZ, RZ, 0, 5.9604644775390625e-08 ;  /* 0x00000001ff007431 */ /* 0x000fe200000001ff */
[----:B------:R-:W-:-:S03]  /*3830*/  MOV R3, 0xffff ;  /* 0x0000ffff00037802 */ /* 0x000fc60000000f00 */
[----:B------:R-:W-:Y:S04]  /*3840*/  DEPBAR.LE SB1, 0x36 ;  /* 0x00009d800000791a */ /* 0x000fe80000000000 */
[----:B------:R-:W1:Y:S02]  /*3850*/  UTCATOMSWS.FIND_AND_SET.ALIGN UP0, UR4, UR4 ;  /* 0x00000004000475e3 */ /* 0x000e640008000800 */
[----:B-1----:R-:W-:Y:S01]  /*3860*/  MOV R4, UR4 ;  /* 0x0000000400047c02 */ /* 0x002fe20008000f00 */
[----:B------:R-:W-:Y:S06]  /*3870*/  BRA.U UP0, `(.L_x_71) ;  /* 0x0000000100187547 */ /* 0x000fec000b800000 */
.L_x_72:
[----:B------:R-:W-:Y:S05]  /*3880*/  NANOSLEEP 0x64 ;  /* 0x000000640000795d */ /* 0x000fea0003800000 */
[----:B------:R-:W-:-:S05]  /*3890*/  UMOV UR4, 0x10 ;  /* 0x0000001000047882 */ /* 0x000fca0000000000 */
[----:B------:R-:W-:Y:S04]  /*38a0*/  DEPBAR.LE SB1, 0x36 ;  /* 0x00009d800000791a */ /* 0x000fe80000000000 */
[----:B------:R-:W1:Y:S02]  /*38b0*/  UTCATOMSWS.FIND_AND_SET.ALIGN UP0, UR4, UR4 ;  /* 0x00000004000475e3 */ /* 0x000e640008000800 */
[----:B-1----:R-:W-:Y:S01]  /*38c0*/  MOV R4, UR4 ;  /* 0x0000000400047c02 */ /* 0x002fe20008000f00 */
[----:B------:R-:W-:Y:S05]  /*38d0*/  BRA.U !UP0, `(.L_x_72) ;  /* 0xfffffffd08e87547 */ /* 0x000fea000b83ffff */
.L_x_71:
[-C--:B------:R-:W-:Y:S02]  /*38e0*/  SHF.L.U32 R3, R3, R4.reuse, RZ ;  /* 0x0000000403037219 */ /* 0x080fe400000006ff */
[----:B------:R-:W-:Y:S01]  /*38f0*/  SHF.L.U32 R0, R0, R4, RZ ;  /* 0x0000000400007219 */ /* 0x000fe200000006ff */
[----:B------:R-:W-:Y:S02]  /*3900*/  IMAD.SHL.U32 R4, R4, 0x20, RZ ;  /* 0x0000002004047824 */ /* 0x000fe400078e00ff */
[----:B------:R1:W-:Y:S04]  /*3910*/  ATOMS.OR RZ, [UR5+0x14], R3 ;  /* 0x00001403ffff798c */ /* 0x0003e8000b000005 */
[----:B------:R1:W-:Y:S04]  /*3920*/  ATOMS.OR RZ, [UR5+0x18], R0 ;  /* 0x00001800ffff798c */ /* 0x0003e8000b000005 */
[----:B------:R1:W-:Y:S01]  /*3930*/  STS [UR6+0x1f0], R4 ;  /* 0x0001f004ff007988 */ /* 0x0003e20008000806 */
[----:B------:R-:W-:Y:S05]  /*3940*/  BRA `(.L_x_70) ;  /* 0x0000000000107947 */ /* 0x000fea0003800000 */
.L_x_69:
[----:B------:R-:W-:Y:S02]  /*3950*/  MOV R0, 0xffffffff ;  /* 0xffffffff00007802 */ /* 0x000fe40000000f00 */
[----:B------:R-:W-:-:S03]  /*3960*/  MOV R4, 0x3990 ;  /* 0x0000399000047802 */ /* 0x000fc60000000f00 */
[----:B------:R1:W-:Y:S04]  /*3970*/  STS [UR6+0x1f0], R0 ;  /* 0x0001f000ff007988 */ /* 0x0003e80008000806 */
[----:B-1---5:R-:W-:Y:S05]  /*3980*/  CALL.REL.NOINC `($__internal_1_$__cuda_sm10x_tcgen05_guardrail_trap_phase_invalid_during_alloc) ;  /* 0x00000058004c7944 */ /* 0x022fea0003c00000 */
.L_x_70:
[----:B------:R-:W-:Y:S05]  /*3990*/  WARPSYNC.ALL ;  /* 0x0000000000007948 */ /* 0x000fea0003800000 */
[----:B------:R-:W2:Y:S01]  /*39a0*/  S2UR UR4, SR_CgaCtaId ;  /* 0x00000000000479c3 */ /* 0x000ea20000008800 */
[----:B------:R-:W-:Y:S01]  /*39b0*/  UMOV UR17, 0x400 ;  /* 0x0000040000117882 */ /* 0x000fe20000000000 */
[----:B------:R-:W-:-:S06]  /*39c0*/  NOP ;  /* 0x0000000000007918 */ /* 0x000fcc0000000000 */
[----:B------:R-:W-:Y:S06]  /*39d0*/  BAR.ARV 0x6, 0xa0 ;  /* 0x0182800000007b1d */ /* 0x000fec0000002000 */
[----:B------:R-:W3:Y:S01]  /*39e0*/  LDCU UR5, c[0x0][0x38c] ;  /* 0x00007180ff0577ac */ /* 0x000ee20008000800 */
[----:B------:R-:W-:Y:S01]  /*39f0*/  LOP3.LUT R2, R2, 0xffff, RZ, 0xc0, !PT ;  /* 0x0000ffff02027812 */ /* 0x000fe200078ec0ff */
[----:B------:R-:W-:Y:S01]  /*3a00*/  IMAD.MOV.U32 R11, RZ, RZ, 0x1 ;  /* 0x00000001ff0b7424 */ /* 0x000fe200078e00ff */
[----:B------:R-:W-:Y:S01]  /*3a10*/  CS2R R8, SRZ ;  /* 0x0000000000087805 */ /* 0x000fe2000001ff00 */
[----:B------:R-:W4:Y:S01]  /*3a20*/  LDCU UR8, c[0x0][0x38c] ;  /* 0x00007180ff0877ac */ /* 0x000f220008000800 */
[----:B------:R-:W-:Y:S01]  /*3a30*/  R2UR UR19, R2 ;  /* 0x00000000021372ca */ /* 0x000fe200000e0000 */
[----:B------:R-:W-:Y:S01]  /*3a40*/  IMAD.MOV.U32 R10, RZ, RZ, RZ ;  /* 0x000000ffff0a7224 */ /* 0x000fe200078e00ff */
[----:B------:R-:W-:Y:S01]  /*3a50*/  UMOV UR23, URZ ;  /* 0x000000ff00177c82 */ /* 0x000fe20008000000 */
[----:B------:R-:W-:Y:S01]  /*3a60*/  UMOV UR14, URZ ;  /* 0x000000ff000e7c82 */ /* 0x000fe20008000000 */
[----:B--2---:R-:W-:Y:S01]  /*3a70*/  ULEA UR17, UR4, UR17, 0x18 ;  /* 0x0000001104117291 */ /* 0x004fe2000f8ec0ff */
[----:B------:R-:W-:Y:S01]  /*3a80*/  UMOV UR26, 0x0 ;  /* 0x00000000001a7882 */ /* 0x000fe20000000000 */
[----:B------:R-:W-:-:S02]  /*3a90*/  UMOV UR27, 0x8100490 ;  /* 0x08100490001b7882 */ /* 0x000fc40000000000 */
[----:B------:R-:W-:Y:S02]  /*3aa0*/  UIADD3 UR6, UPT, UPT, UR17, 0x6400, URZ ;  /* 0x0000640011067890 */ /* 0x000fe4000fffe0ff */
[----:B------:R-:W-:Y:S02]  /*3ab0*/  UIADD3 UR7, UPT, UPT, UR17, 0x26400, URZ ;  /* 0x0002640011077890 */ /* 0x000fe4000fffe0ff */
[----:B---3--:R-:W-:Y:S01]  /*3ac0*/  UIADD3 UR5, UPT, UPT, UR5, 0x1f, URZ ;  /* 0x0000001f05057890 */ /* 0x008fe2000fffe0ff */
[----:B-1----:R-:W1:Y:S01]  /*3ad0*/  LDS R0, [UR17+0x1f0] ;  /* 0x0001f011ff007984 */ /* 0x002e620008000800 */
[----:B------:R-:W-:Y:S02]  /*3ae0*/  USHF.R.U32.HI UR6, URZ, 0x4, UR6 ;  /* 0x00000004ff067899 */ /* 0x000fe40008011606 */
[----:B------:R-:W-:Y:S02]  /*3af0*/  USHF.R.S32.HI UR4, URZ, 0x1f, UR5 ;  /* 0x0000001fff047899 */ /* 0x000fe40008011405 */
[----:B------:R-:W-:-:S02]  /*3b00*/  ULOP3.LUT UR6, UR6, 0x3fff, URZ, 0xc0, !UPT ;  /* 0x00003fff06067892 */ /* 0x000fc4000f8ec0ff */
[----:B------:R-:W-:Y:S02]  /*3b10*/  ULEA.HI UR4, UR4, UR5, URZ, 0x5 ;  /* 0x0000000504047291 */ /* 0x000fe4000f8f28ff */
[----:B------:R-:W-:Y:S02]  /*3b20*/  USHF.R.U32.HI UR5, URZ, 0x4, UR7 ;  /* 0x00000004ff057899 */ /* 0x000fe40008011607 */
[----:B------:R-:W-:Y:S02]  /*3b30*/  USHF.R.S32.HI UR28, URZ, 0x5, UR4 ;  /* 0x00000005ff1c7899 */ /* 0x000fe40008011404 */
[----:B------:R-:W-:Y:S02]  /*3b40*/  ULOP3.LUT UR5, UR5, 0x3fff, URZ, 0xc0, !UPT ;  /* 0x00003fff05057892 */ /* 0x000fe4000f8ec0ff */
[----:B------:R-:W-:Y:S02]  /*3b50*/  UISETP.LT.AND UP0, UPT, UR28, 0x1, UPT ;  /* 0x000000011c00788c */ /* 0x000fe4000bf01270 */
[----:B------:R-:W-:-:S02]  /*3b60*/  ULOP3.LUT UR20, UR6, 0x10000, URZ, 0xfc, !UPT ;  /* 0x0001000006147892 */ /* 0x000fc4000f8efcff */
[----:B------:R-:W-:Y:S02]  /*3b70*/  USEL UR29, UR28, 0x1, !UP0 ;  /* 0x000000011c1d7887 */ /* 0x000fe4000c000000 */
[----:B------:R-:W-:Y:S02]  /*3b80*/  ULOP3.LUT UR21, UR5, 0x10000, URZ, 0xfc, !UPT ;  /* 0x0001000005157892 */ /* 0x000fe4000f8efcff */
[----:B------:R-:W-:Y:S02]  /*3b90*/  UIADD3 UR29, UPT, UPT, -UR29, URZ, URZ ;  /* 0x000000ff1d1d7290 */ /* 0x000fe4000fffe1ff */
[----:B----4-:R-:W-:Y:S01]  /*3ba0*/  UISETP.GE.AND UP4, UPT, UR8, 0x1, UPT ;  /* 0x000000010800788c */ /* 0x010fe2000bf86270 */
[----:B------:R-:W-:Y:S01]  /*3bb0*/  UMOV UR24, 0x0 ;  /* 0x0000000000187882 */ /* 0x000fe20000000000 */
[----:B------:R-:W-:Y:S01]  /*3bc0*/  UMOV UR25, 0x8100490 ;  /* 0x0810049000197882 */ /* 0x000fe20000000000 */
[----:B-1----:R-:W-:-:S15]  /*3bd0*/  R2UR UR30, R0 ;  /* 0x00000000001e72ca */ /* 0x002fde00000e0000 */
.L_x_79:
[----:B------:R-:W-:Y:S02]  /*3be0*/  LEA R0, R10, UR17, 0x3 ;  /* 0x000000110a007c11 */ /* 0x000fe4000f8e18ff */
[----:B------:R-:W-:Y:S02]  /*3bf0*/  SHF.L.U32 R5, R9, 0x1f, RZ ;  /* 0x0000001f09057819 */ /* 0x000fe400000006ff */
[----:B------:R-:W-:Y:S01]  /*3c00*/  PLOP3.LUT P0, PT, PT, PT, UP4, 0x80, 0x8 ;  /* 0x000000000008781c */ /* 0x000fe20003f0f048 */
[----:B------:R-:W-:Y:S01]  /*3c10*/  VIADD R3, R0, 0x150 ;  /* 0x0000015000037836 */ /* 0x000fe20000000000 */
[----:B-1----:R-:W1:Y:S02]  /*3c20*/  SYNCS.PHASECHK.TRANS64.TRYWAIT P1, [R0+URZ+0x140], R5 ;  /* 0x00014005000075a7 */ /* 0x002e6400080211ff */
[----:B-1-3--:R-:W-:Y:S09]  /*3c30*/  @!P1 BRA `(.L_x_73) ;  /* 0x0000005000149947 */ /* 0x00aff20003800000 */
.L_x_174:
[----:B------:R-:W-:Y:S01]  /*3c40*/  LEA R4, R10, UR17, 0x4 ;  /* 0x000000110a047c11 */ /* 0x000fe2000f8e20ff */
[----:B------:R-:W-:Y:S01]  /*3c50*/  @UP4 ULEA UR4, UR14, UR17, 0x3 ;  /* 0x000000110e044291 */ /* 0x000fe2000f8e18ff */
[----:B------:R-:W-:Y:S01]  /*3c60*/  PLOP3.LUT P2, PT, PT, PT, PT, 0x80, 0x8 ;  /* 0x000000000008781c */ /* 0x000fe20003f4f070 */
[----:B------:R-:W-:Y:S01]  /*3c70*/  ULEA UR22, UR23, UR17, 0x3 ;  /* 0x0000001117167291 */ /* 0x000fe2000f8e18ff */
[----:B------:R-:W-:Y:S01]  /*3c80*/  PRMT R3, RZ, 0x654, R3 ;  /* 0x00000654ff037816 */ /* 0x000fe20000000003 */
[----:B------:R-:W-:Y:S01]  /*3c90*/  ULEA UR18, UR23, UR30, 0x6 ;  /* 0x0000001e17127291 */ /* 0x000fe2000f8e30ff */
[----:B-1----:R-:W1:Y:S01]  /*3ca0*/  LDS.128 R4, [R4+0x1d0] ;  /* 0x0001d00004047984 */ /* 0x002e620000000c00 */
[----:B------:R-:W-:Y:S02]  /*3cb0*/  @P0 SHF.L.U32 R2, R8, 0x1f, RZ ;  /* 0x0000001f08020819 */ /* 0x000fe400000006ff */
[----:B------:R-:W-:Y:S01]  /*3cc0*/  SHF.L.U32 R0, R11, 0x1f, RZ ;  /* 0x0000001f0b007819 */ /* 0x000fe200000006ff */
[----:B------:R-:W-:Y:S01]  /*3cd0*/  @!PT LDS RZ, [RZ] ;  /* 0x00000000fffff984 */ /* 0x000fe20000000800 */
[----:B------:R-:W-:Y:S01]  /*3ce0*/  @!PT LDS RZ, [RZ] ;  /* 0x00000000fffff984 */ /* 0x000fe20000000800 */
[----:B------:R-:W-:Y:S01]  /*3cf0*/  @!PT LDS RZ, [RZ] ;  /* 0x00000000fffff984 */ /* 0x000fe20000000800 */
[----:B------:R-:W-:Y:S01]  /*3d00*/  @!PT LDS RZ, [RZ] ;  /* 0x00000000fffff984 */ /* 0x000fe20000000800 */
[----:B------:R2:W-:Y:S06]  /*3d10*/  MEMBAR.ALL.CTA ;  /* 0x0000000000007992 */ /* 0x0005ec0000008000 */
[----:B--2---:R-:W2:Y:S02]  /*3d20*/  FENCE.VIEW.ASYNC.S ;  /* 0x00000000000073c6 */ /* 0x004ea40000000000 */
[----:B--2---:R2:W-:Y:S01]  /*3d30*/  SYNCS.ARRIVE.TRANS64.RED.A1T0 RZ, [R3+URZ], RZ ;  /* 0x000000ff03ff79a7 */ /* 0x0045e200081004ff */
[----:B------:R2:W3:Y:S01]  /*3d40*/  @P0 SYNCS.PHASECHK.TRANS64.TRYWAIT P2, [UR4], R2 ;  /* 0x00000002ff0005a7 */ /* 0x0004e20008041104 */
[----:B-1----:R-:W-:Y:S01]  /*3d50*/  LOP3.LUT P1, RZ, R6, 0x1, RZ, 0xc0, !PT ;  /* 0x0000000106ff7812 */ /* 0x002fe2000782c0ff */
[----:B------:R-:W1:Y:S02]  /*3d60*/  SYNCS.PHASECHK.TRANS64.TRYWAIT P0, [UR22+0x180], R0 ;  /* 0x00018000ff0075a7 */ /* 0x000e640008001116 */
[----:B-123--:R-:W-:Y:S10]  /*3d70*/  @!P0 BRA `(.L_x_74) ;  /* 0x0000004c00d88947 */ /* 0x00eff40003800000 */
.L_x_176:
[----:B------:R-:W-:Y:S01]  /*3d80*/  IADD3 R10, PT, PT, R10, 0x1, RZ ;  /* 0x000000010a0a7810 */ /* 0x000fe20007ffe0ff */
[----:B------:R-:W-:Y:S06]  /*3d90*/  BRA.U !UP4, `(.L_x_75) ;  /* 0x000000010c987547 */ /* 0x000fec000b800000 */
[----:B------:R-:W-:Y:S01]  /*3da0*/  UPLOP3.LUT UP2, UPT, UPT, UPT, UPT, 0x40, 0x4 ;  /* 0x000000000004789c */ /* 0x000fe20003f4e870 */
[----:B------:R-:W-:Y:S01]  /*3db0*/  UMOV UR16, UR29 ;  /* 0x0000001d00107c82 */ /* 0x000fe20008000000 */
[----:B------:R-:W-:Y:S01]  /*3dc0*/  UMOV UR15, UR28 ;  /* 0x0000001c000f7c82 */ /* 0x000fe20008000000 */
[----:B------:R-:W-:-:S08]  /*3dd0*/  UMOV UR6, UR14 ;  /* 0x0000000e00067c82 */ /* 0x000fd00008000000 */
.L_x_78:
[----:B------:R-:W-:Y:S02]  /*3de0*/  UIADD3 UR16, UPT, UPT, UR16, 0x1, URZ ;  /* 0x0000000110107890 */ /* 0x000fe4000fffe0ff */
[----:B--2---:R-:W-:Y:S02]  /*3df0*/  ULEA UR5, UR6, UR17, 0x3 ;  /* 0x0000001106057291 */ /* 0x004fe4000f8e18ff */
[----:B------:R-:W-:Y:S01]  /*3e00*/  UISETP.NE.AND UP3, UPT, UR16, URZ, UPT ;  /* 0x000000ff1000728c */ /* 0x000fe2000bf65270 */
[----:B---3--:R-:W-:Y:S10]  /*3e10*/  @P2 BRA `(.L_x_76) ;  /* 0x00000000000c2947 */ /* 0x008ff40003800000 */
[----:B-1----:R-:W-:Y:S04]  /*3e20*/  SHF.L.U32 R3, R8, 0x1f, RZ ;  /* 0x0000001f08037819 */ /* 0x002fe800000006ff */
[----:B------:R-:W1:Y:S02]  /*3e30*/  SYNCS.PHASECHK.TRANS64.TRYWAIT P0, [UR5], R3 ;  /* 0x00000003ff0075a7 */ /* 0x000e640008001105 */
[----:B-1----:R-:W-:Y:S05]  /*3e40*/  @!P0 BRA `(.L_x_77) ;  /* 0x0000004c00bc8947 */ /* 0x002fea0003800000 */
.L_x_76:
[----:B------:R-:W-:Y:S01]  /*3e50*/  UISETP.NE.AND UP0, UPT, UR15, 0x1, UPT ;  /* 0x000000010f00788c */ /* 0x000fe2000bf05270 */
[----:B------:R-:W-:Y:S01]  /*3e60*/  PLOP3.LUT P2, PT, PT, PT, PT, 0x80, 0x8 ;  /* 0x000000000008781c */ /* 0x000fe20003f4f070 */
[----:B------:R-:W-:Y:S02]  /*3e70*/  UIADD3 UR4, UPT, UPT, UR6, 0x1, URZ ;  /* 0x0000000106047890 */ /* 0x000fe4000fffe0ff */
[----:B------:R-:W-:Y:S02]  /*3e80*/  ULEA UR12, UR6, UR21, 0x8 ;  /* 0x00000015060c7291 */ /* 0x000fe4000f8e40ff */
[----:B------:R-:W-:Y:S01]  /*3e90*/  UISETP.NE.AND UP1, UPT, UR4, 0x10, UPT ;  /* 0x000000100400788c */ /* 0x000fe2000bf25270 */
[----:B------:R-:W-:Y:S01]  /*3ea0*/  PLOP3.LUT P0, PT, PT, PT, UP0, 0x80, 0x8 ;  /* 0x000000000008781c */ /* 0x000fe20003f0f008 */
[----:B------:R-:W-:Y:S02]  /*3eb0*/  UIADD3 UR10, UPT, UPT, UR12, 0x2, URZ ;  /* 0x000000020c0a7890 */ /* 0x000fe4000fffe0ff */
[----:B------:R-:W-:Y:S02]  /*3ec0*/  USEL UR7, URZ, 0x1, UP1 ;  /* 0x00000001ff077887 */ /* 0x000fe40008800000 */
[----:B------:R-:W-:Y:S02]  /*3ed0*/  USEL UR14, UR4, URZ, UP1 ;  /* 0x000000ff040e7287 */ /* 0x000fe40008800000 */
[----:B------:R-:W-:Y:S02]  /*3ee0*/  UIADD3 UR15, UPT, UPT, UR15, -0x1, URZ ;  /* 0xffffffff0f0f7890 */ /* 0x000fe4000fffe0ff */
[----:B------:R-:W-:Y:S01]  /*3ef0*/  @UP0 ULEA UR4, UR14, UR17, 0x3 ;  /* 0x000000110e040291 */ /* 0x000fe2000f8e18ff */
[----:B------:R-:W-:Y:S01]  /*3f00*/  LOP3.LUT R8, R8, UR7, RZ, 0x3c, !PT ;  /* 0x0000000708087c12 */ /* 0x000fe2000f8e3cff */
[----:B------:R-:W-:Y:S01]  /*3f10*/  UIADD3 UR7, UPT, UPT, UR5, 0x80, URZ ;  /* 0x0000008005077890 */ /* 0x000fe2000fffe0ff */
[----:B------:R-:W-:Y:S02]  /*3f20*/  UMOV UR13, 0x80004020 ;  /* 0x80004020000d7882 */ /* 0x000fe40000000000 */
[----:B-1----:R-:W-:Y:S01]  /*3f30*/  @P0 SHF.L.U32 R0, R8, 0x1f, RZ ;  /* 0x0000001f08000819 */ /* 0x002fe200000006ff */
[----:B------:R-:W-:Y:S01]  /*3f40*/  UMOV UR5, 0x80004020 ;  /* 0x8000402000057882 */ /* 0x000fe20000000000 */
[----:B------:R-:W-:Y:S01]  /*3f50*/  UMOV UR11, 0x80004020 ;  /* 0x80004020000b7882 */ /* 0x000fe20000000000 */
[----:B------:R-:W-:Y:S01]  /*3f60*/  UMOV UR9, 0x80004020 ;  /* 0x8000402000097882 */ /* 0x000fe20000000000 */
[----:B------:R2:W3:Y:S01]  /*3f70*/  @P0 SYNCS.PHASECHK.TRANS64.TRYWAIT P2, [UR4], R0 ;  /* 0x00000000ff0005a7 */ /* 0x0004e20008041104 */
[----:B------:R-:W-:Y:S03]  /*3f80*/  ULEA UR4, UR6, UR20, 0x9 ;  /* 0x0000001406047291 */ /* 0x000fe6000f8e48ff */
[----:B------:R-:W-:Y:S01]  /*3f90*/  UMOV UR6, UR14 ;  /* 0x0000000e00067c82 */ /* 0x000fe20008000000 */
[----:B------:R-:W-:Y:S05]  /*3fa0*/  UIADD3 UR8, UPT, UPT, UR4, 0x2, URZ ;  /* 0x0000000204087890 */ /* 0x000fea000fffe0ff */
[----:B------:R2:W-:Y:S01]  /*3fb0*/  UTCHMMA gdesc[UR4], gdesc[UR12], tmem[UR18], tmem[UR26], idesc[UR27], UP2 ;  /* 0x00ff1a0c040075ea */ /* 0x0005e20009000012 */
[----:B------:R-:W-:Y:S03]  /*3fc0*/  UPLOP3.LUT UP2, UPT, UPT, UPT, UPT, 0x80, 0x8 ;  /* 0x000000000008789c */ /* 0x000fe60003f4f070 */
[----:B------:R2:W-:Y:S01]  /*3fd0*/  UTCHMMA gdesc[UR8], gdesc[UR10], tmem[UR18], tmem[UR24], idesc[UR25], UPT ;  /* 0x00ff180a080075ea */ /* 0x0005e2000b800012 */
[----:B------:R2:W-:Y:S01]  /*3fe0*/  UTCBAR.MULTICAST [UR7], URZ, UR19 ;  /* 0x000000ff070073e9 */ /* 0x0005e20008000813 */
[----:B------:R-:W-:Y:S06]  /*3ff0*/  BRA.U UP3, `(.L_x_78) ;  /* 0xfffffffd03787547 */ /* 0x000fec000b83ffff */
.L_x_75:
[----:B--2---:R-:W-:Y:S01]  /*4000*/  UIADD3 UR4, UPT, UPT, UR23, 0x1, URZ ;  /* 0x0000000117047890 */ /* 0x004fe2000fffe0ff */
[C---:B------:R-:W-:Y:S01]  /*4010*/  ISETP.NE.AND P0, PT, R10.reuse, 0x2, PT ;  /* 0x000000020a00780c */ /* 0x040fe20003f05270 */
[----:B------:R-:W-:Y:S02]  /*4020*/  UIADD3 UR5, UPT, UPT, UR22, 0x160, URZ ;  /* 0x0000016016057890 */ /* 0x000fe4000fffe0ff */
[----:B------:R-:W-:Y:S01]  /*4030*/  UISETP.NE.AND UP0, UPT, UR4, 0x4, UPT ;  /* 0x000000040400788c */ /* 0x000fe2000bf05270 */
[----:B-1----:R-:W-:Y:S02]  /*4040*/  SEL R0, RZ, 0x1, P0 ;  /* 0x00000001ff007807 */ /* 0x002fe40000000000 */
[----:B------:R-:W-:Y:S01]  /*4050*/  SEL R10, R10, RZ, P0 ;  /* 0x000000ff0a0a7207 */ /* 0x000fe20000000000 */
[----:B------:R-:W-:Y:S01]  /*4060*/  USEL UR6, URZ, 0x1, UP0 ;  /* 0x00000001ff067887 */ /* 0x000fe20008000000 */
[----:B------:R-:W-:Y:S01]  /*4070*/  LOP3.LUT R9, R9, R0, RZ, 0x3c, !PT ;  /* 0x0000000009097212 */ /* 0x000fe200078e3cff */
[----:B------:R-:W-:Y:S01]  /*4080*/  USEL UR23, UR4, URZ, UP0 ;  /* 0x000000ff04177287 */ /* 0x000fe20008000000 */
[----:B------:R1:W-:Y:S03]  /*4090*/  UTCBAR [UR5], URZ ;  /* 0x000000ff050073e9 */ /* 0x0003e600080000ff */
[----:B------:R-:W-:Y:S01]  /*40a0*/  LOP3.LUT R11, R11, UR6, RZ, 0x3c, !PT ;  /* 0x000000060b0b7c12 */ /* 0x000fe2000f8e3cff */
[----:B------:R-:W-:Y:S07]  /*40b0*/  @P1 BRA `(.L_x_79) ;  /* 0xfffffff800c81947 */ /* 0x000fee000383ffff */
[----:B------:R-:W2:Y:S01]  /*40c0*/  S2UR UR8, SR_CgaCtaId ;  /* 0x00000000000879c3 */ /* 0x000ea20000008800 */
[----:B------:R-:W-:Y:S01]  /*40d0*/  ELECT P0, URZ, PT ;  /* 0x0000000000ff782f */ /* 0x000fe20003800000 */
[----:B------:R-:W-:Y:S01]  /*40e0*/  IMAD.MOV.U32 R0, RZ, RZ, 0x1 ;  /* 0x00000001ff007424 */ /* 0x000fe200078e00ff */
[----:B------:R-:W-:Y:S01]  /*40f0*/  UIADD3 UR17, UPT, UPT, UR17, 0x180, URZ ;  /* 0x0000018011117890 */ /* 0x000fe2000fffe0ff */
[----:B------:R-:W-:Y:S01]  /*4100*/  SHF.L.U32 R3, R11, 0x1f, RZ ;  /* 0x0000001f0b037819 */ /* 0x000fe200000006ff */
[----:B------:R-:W-:-:S03]  /*4110*/  UMOV UR4, 0x40 ;  /* 0x0000004000047882 */ /* 0x000fc60000000000 */
[----:B------:R-:W-:Y:S01]  /*4120*/  UVIRTCOUNT.DEALLOC.SMPOOL 0x80 ;  /* 0x000000800000784c */ /* 0x000fe20000000000 */
[----:B--2---:R-:W-:Y:S02]  /*4130*/  ULEA UR8, UR8, UR4, 0x18 ;  /* 0x0000000408087291 */ /* 0x004fe4000f8ec0ff */
[----:B------:R-:W-:-:S07]  /*4140*/  ULEA UR4, UR23, UR17, 0x3 ;  /* 0x0000001117047291 */ /* 0x000fce000f8e18ff */
[----:B------:R2:W-:Y:S02]  /*4150*/  @P0 STS.U8 [UR8+0x1c], R0 ;  /* 0x00001c00ff000988 */ /* 0x0005e40008000008 */
[----:B------:R-:W4:Y:S02]  /*4160*/  SYNCS.PHASECHK.TRANS64.TRYWAIT P0, [UR4], R3 ;  /* 0x00000003ff0075a7 */ /* 0x000f240008001104 */
[----:B--2-4-:R-:W-:Y:S05]  /*4170*/  @!P0 BRA `(.L_x_80) ;  /* 0x0000004c00088947 */ /* 0x014fea0003800000 */
.L_x_179:
[----:B------:R-:W-:-:S04]  /*4180*/  UIADD3 UR4, UPT, UPT, UR23, 0x1, URZ ;  /* 0x0000000117047890 */ /* 0x000fc8000fffe0ff */
[----:B------:R-:W-:-:S04]  /*4190*/  UISETP.NE.AND UP0, UPT, UR4, 0x4, UPT ;  /* 0x000000040400788c */ /* 0x000fc8000bf05270 */
[----:B------:R-:W-:Y:S02]  /*41a0*/  USEL UR6, URZ, 0x1, UP0 ;  /* 0x00000001ff067887 */ /* 0x000fe40008000000 */
[----:B------:R-:W-:-:S04]  /*41b0*/  USEL UR4, UR4, URZ, UP0 ;  /* 0x000000ff04047287 */ /* 0x000fc80008000000 */
[----:B-1----:R-:W-:Y:S01]  /*41c0*/  ULEA UR5, UR4, UR17, 0x3 ;  /* 0x0000001104057291 */ /* 0x002fe2000f8e18ff */
[----:B------:R-:W-:-:S04]  /*41d0*/  LOP3.LUT R2, R11, UR6, RZ, 0x3c, !PT ;  /* 0x000000060b027c12 */ /* 0x000fc8000f8e3cff */
[----:B--2---:R-:W-:-:S04]  /*41e0*/  SHF.L.U32 R3, R2, 0x1f, RZ ;  /* 0x0000001f02037819 */ /* 0x004fc800000006ff */
[----:B------:R-:W1:Y:S02]  /*41f0*/  SYNCS.PHASECHK.TRANS64.TRYWAIT P0, [UR5], R3 ;  /* 0x00000003ff0075a7 */ /* 0x000e640008001105 */
[----:B-1----:R-:W-:Y:S05]  /*4200*/  @!P0 BRA `(.L_x_81) ;  /* 0x0000004800fc8947 */ /* 0x002fea0003800000 */
.L_x_181:
        /* <DEDUP_REMOVED lines=9> */
.L_x_183:
[----:B------:R-:W-:-:S04]  /*42a0*/  UIADD3 UR4, UPT, UPT, UR4, 0x1, URZ ;  /* 0x0000000104047890 */ /* 0x000fc8000fffe0ff */
[----:B------:R-:W-:-:S04]  /*42b0*/  UISETP.NE.AND UP0, UPT, UR4, 0x4, UPT ;  /* 0x000000040400788c */ /* 0x000fc8000bf05270 */
[----:B------:R-:W-:Y:S02]  /*42c0*/  USEL UR5, URZ, 0x1, UP0 ;  /* 0x00000001ff057887 */ /* 0x000fe40008000000 */
[----:B------:R-:W-:-:S04]  /*42d0*/  USEL UR4, UR4, URZ, UP0 ;  /* 0x000000ff04047287 */ /* 0x000fc80008000000 */
[----:B------:R-:W-:Y:S01]  /*42e0*/  ULEA UR4, UR4, UR17, 0x3 ;  /* 0x0000001104047291 */ /* 0x000fe2000f8e18ff */
[----:B-1----:R-:W-:-:S04]  /*42f0*/  LOP3.LUT R3, R2, UR5, RZ, 0x3c, !PT ;  /* 0x0000000502037c12 */ /* 0x002fc8000f8e3cff */
[----:B------:R-:W-:-:S04]  /*4300*/  SHF.L.U32 R3, R3, 0x1f, RZ ;  /* 0x0000001f03037819 */ /* 0x000fc800000006ff */
[----:B------:R-:W1:Y:S02]  /*4310*/  SYNCS.PHASECHK.TRANS64.TRYWAIT P0, [UR4], R3 ;  /* 0x00000003ff0075a7 */ /* 0x000e640008001104 */
[----:B-1----:R-:W-:Y:S05]  /*4320*/  @!P0 BRA `(.L_x_83) ;  /* 0x0000004800e48947 */ /* 0x002fea0003800000 */
.L_x_185:
[----:B------:R-:W-:Y:S01]  /*4330*/  NOP ;  /* 0x0000000000007918 */ /* 0x000fe20000000000 */
[----:B-1----:R-:W1:Y:S01]  /*4340*/  LDS R0, [UR8+0x14] ;  /* 0x00001408ff007984 */ /* 0x002e620008000800 */
[----:B------:R-:W-:Y:S01]  /*4350*/  ULOP3.LUT UR4, UR30, 0xffff, URZ, 0xc0, !UPT ;  /* 0x0000ffff1e047892 */ /* 0x000fe2000f8ec0ff */
[----:B------:R-:W-:Y:S01]  /*4360*/  UMOV UR5, 0xffff ;  /* 0x0000ffff00057882 */ /* 0x000fe20000000000 */
[----:B------:R-:W-:Y:S02]  /*4370*/  UMOV UR6, 0x1 ;  /* 0x0000000100067882 */ /* 0x000fe40000000000 */
[----:B------:R-:W-:-:S04]  /*4380*/  USHF.R.U32.HI UR4, URZ, 0x5, UR4 ;  /* 0x00000005ff047899 */ /* 0x000fc80008011604 */
[----:B------:R-:W-:Y:S02]  /*4390*/  USHF.L.U32 UR5, UR5, UR4, URZ ;  /* 0x0000000405057299 */ /* 0x000fe400080006ff */
[----:B------:R-:W-:-:S04]  /*43a0*/  USHF.L.U32 UR4, UR6, UR4, URZ ;  /* 0x0000000406047299 */ /* 0x000fc800080006ff */
[----:B-1----:R-:W-:-:S04]  /*43b0*/  LOP3.LUT R0, R0, UR5, RZ, 0xc0, !PT ;  /* 0x0000000500007c12 */ /* 0x002fc8000f8ec0ff */
[----:B------:R-:W-:-:S13]  /*43c0*/  ISETP.NE.AND P0, PT, R0, UR5, PT ;  /* 0x0000000500007c0c */ /* 0x000fda000bf05270 */
[----:B------:R-:W-:Y:S05]  /*43d0*/  @P0 BRA `(.L_x_84) ;  /* 0x0000000000580947 */ /* 0x000fea0003800000 */
[----:B------:R-:W1:Y:S02]  /*43e0*/  LDS R0, [UR8+0x18] ;  /* 0x00001808ff007984 */ /* 0x000e640008000800 */
[----:B-1----:R-:W-:-:S04]  /*43f0*/  LOP3.LUT R0, R0, UR4, RZ, 0xc0, !PT ;  /* 0x0000000400007c12 */ /* 0x002fc8000f8ec0ff */
[----:B------:R-:W-:-:S13]  /*4400*/  ISETP.NE.AND P0, PT, R0, UR4, PT ;  /* 0x0000000400007c0c */ /* 0x000fda000bf05270 */
[----:B------:R-:W-:Y:S05]  /*4410*/  @P0 BRA `(.L_x_85) ;  /* 0x00000000003c0947 */ /* 0x000fea0003800000 */
[----:B------:R-:W1:Y:S01]  /*4420*/  S2R R2, SR_LANEID ;  /* 0x0000000000027919 */ /* 0x000e620000000000 */
[----:B------:R-:W-:Y:S01]  /*4430*/  ULOP3.LUT UR5, URZ, UR5, URZ, 0x33, !UPT ;  /* 0x00000005ff057292 */ /* 0x000fe2000f8e33ff */
[----:B------:R-:W-:Y:S01]  /*4440*/  LOP3.LUT R4, RZ, UR4, RZ, 0x33, !PT ;  /* 0x00000004ff047c12 */ /* 0x000fe2000f8e33ff */
[----:B------:R-:W-:Y:S02]  /*4450*/  VOTEU.ANY UR4, UPT, PT ;  /* 0x0000000000047886 */ /* 0x000fe400038e0100 */
[----:B------:R-:W-:Y:S01]  /*4460*/  UFLO.U32 UR4, UR4 ;  /* 0x00000004000472bd */ /* 0x000fe200080e0000 */
[----:B------:R-:W2:Y:S01]  /*4470*/  REDUX UR6, R4 ;  /* 0x00000000040673c4 */ /* 0x000ea20000000000 */
[----:B------:R-:W-:-:S06]  /*4480*/  IMAD.U32 R0, RZ, RZ, UR5 ;  /* 0x00000005ff007e24 */ /* 0x000fcc000f8e00ff */
[----:B------:R4:W-:Y:S01]  /*4490*/  UTCATOMSWS.AND URZ, UR5 ;  /* 0x0000000500ff79e3 */ /* 0x0009e20008000000 */
[----:B------:R-:W3:Y:S01]  /*44a0*/  REDUX UR7, R0 ;  /* 0x00000000000773c4 */ /* 0x000ee20000000000 */
[----:B-1----:R-:W-:Y:S01]  /*44b0*/  ISETP.EQ.U32.AND P0, PT, R2, UR4, PT ;  /* 0x0000000402007c0c */ /* 0x002fe2000bf02070 */
[----:B--2---:R-:W-:Y:S01]  /*44c0*/  IMAD.U32 R2, RZ, RZ, UR6 ;  /* 0x00000006ff027e24 */ /* 0x004fe2000f8e00ff */
[----:B---3--:R-:W-:-:S11]  /*44d0*/  MOV R3, UR7 ;  /* 0x0000000700037c02 */ /* 0x008fd60008000f00 */
[----:B------:R4:W-:Y:S04]  /*44e0*/  @P0 ATOMS.AND RZ, [UR8+0x14], R3 ;  /* 0x00001403ffff098c */ /* 0x0009e8000a800008 */
[----:B------:R4:W-:Y:S01]  /*44f0*/  @P0 ATOMS.AND RZ, [UR8+0x18], R2 ;  /* 0x00001802ffff098c */ /* 0x0009e2000a800008 */
[----:B------:R-:W-:Y:S05]  /*4500*/  BRA `(.L_x_86) ;  /* 0x0000000000147947 */ /* 0x000fea0003800000 */
.L_x_85:
[----:B------:R-:W-:Y:S02]  /*4510*/  MOV R2, 0x4530 ;  /* 0x0000453000027802 */ /* 0x000fe40000000f00 */
[----:B---3-5:R-:W-:Y:S05]  /*4520*/  CALL.REL.NOINC `($__internal_0_$__cuda_sm10x_tcgen05_guardrail_trap_col_being_dealloced_not_returned_by_alloc) ;  /* 0x0000004c00587944 */ /* 0x028fea0003c00000 */
[----:B------:R-:W-:Y:S05]  /*4530*/  BRA `(.L_x_86) ;  /* 0x0000000000087947 */ /* 0x000fea0003800000 */
.L_x_84:
[----:B------:R-:W-:Y:S02]  /*4540*/  MOV R2, 0x4560 ;  /* 0x0000456000027802 */ /* 0x000fe40000000f00 */
[----:B---3-5:R-:W-:Y:S05]  /*4550*/  CALL.REL.NOINC `($__internal_2_$__cuda_sm10x_tcgen05_guardrail_trap_unallocated_columns_being_dealloced) ;  /* 0x0000004c00647944 */ /* 0x028fea0003c00000 */
.L_x_86:
[----:B------:R-:W-:Y:S01]  /*4560*/  NOP ;  /* 0x0000000000007918 */ /* 0x000fe20000000000 */
[----:B----4-:R-:W-:Y:S05]  /*4570*/  EXIT ;  /* 0x000000000000794d */ /* 0x010fea0003800000 */
.L_x_68:
[----:B------:R-:W-:-:S09]  /*4580*/  UISETP.NE.OR UP0, UPT, UR22, 0x3, !UP3 ;  /* 0x000000031600788c */ /* 0x000fd2000df05670 */
[----:B------:R-:W-:Y:S05]  /*4590*/  BRA.U UP0, `(.L_x_87) ;  /* 0x0000000d00fc7547 */ /* 0x000fea000b800000 */
[----:B------:R-:W1:Y:S01]  /*45a0*/  S2UR UR6, SR_CgaCtaId ;  /* 0x00000000000679c3 */ /* 0x000e620000008800 */
[----:B------:R-:W2:Y:S01]  /*45b0*/  LDCU UR28, c[0x0][0x370] ;  /* 0x00006e00ff1c77ac */ /* 0x000ea20008000800 */
[----:B------:R-:W-:Y:S02]  /*45c0*/  HFMA2 R13, -RZ, RZ, 0, 0 ;  /* 0x00000000ff0d7431 */ /* 0x000fe400000001ff */
[----:B------:R-:W-:Y:S01]  /*45d0*/  IMAD.MOV.U32 R15, RZ, RZ, 0x1 ;  /* 0x00000001ff0f7424 */ /* 0x000fe200078e00ff */
[----:B------:R-:W-:Y:S01]  /*45e0*/  MOV R7, 0x2000 ;  /* 0x0000200000077802 */ /* 0x000fe20000000f00 */
[----:B------:R-:W2:Y:S01]  /*45f0*/  LDCU.128 UR32, c[0x0][0xb10] ;  /* 0x00016200ff2077ac */ /* 0x000ea20008000c00 */
[----:B------:R-:W-:Y:S01]  /*4600*/  IMAD.MOV.U32 R14, RZ, RZ, RZ ;  /* 0x000000ffff0e7224 */ /* 0x000fe200078e00ff */
[----:B------:R-:W3:Y:S01]  /*4610*/  LDC.64 R16, c[0x0][0x348] ;  /* 0x0000d200ff107b82 */ /* 0x000ee20000000a00 */
[----:B------:R-:W4:Y:S01]  /*4620*/  LDCU UR27, c[0x0][0x374] ;  /* 0x00006e80ff1b77ac */ /* 0x000f220008000800 */
[----:B------:R-:W4:Y:S06]  /*4630*/  LDCU UR15, c[0x0][0xb0c] ;  /* 0x00016180ff0f77ac */ /* 0x000f2c0008000800 */
[----:B------:R-:W3:Y:S01]  /*4640*/  LDC.64 R2, c[0x0][0x888] ;  /* 0x00022200ff027b82 */ /* 0x000ee20000000a00 */
[----:B------:R-:W4:Y:S01]  /*4650*/  LDCU UR38, c[0x0][0xb20] ;  /* 0x00016400ff2677ac */ /* 0x000f220008000800 */
[----:B------:R-:W4:Y:S06]  /*4660*/  LDCU UR4, c[0x0][0xb30] ;  /* 0x00016600ff0477ac */ /* 0x000f2c0008000800 */
[----:B------:R-:W3:Y:S01]  /*4670*/  LDC.64 R4, c[0x0][0x890] ;  /* 0x00022400ff047b82 */ /* 0x000ee20000000a00 */
[----:B------:R-:W-:Y:S01]  /*4680*/  UMOV UR24, 0x400 ;  /* 0x0000040000187882 */ /* 0x000fe20000000000 */
[----:B------:R-:W-:-:S02]  /*4690*/  UPLOP3.LUT UP3, UPT, UPT, UPT, UPT, 0x40, 0x4 ;  /* 0x000000000004789c */ /* 0x000fc40003f6e870 */
[----:B-1----:R-:W-:Y:S02]  /*46a0*/  ULEA UR24, UR6, UR24, 0x18 ;  /* 0x0000001806187291 */ /* 0x002fe4000f8ec0ff */
[----:B--2---:R-:W-:Y:S02]  /*46b0*/  UIMAD.WIDE.U32 UR6, UR28, UR32, URZ ;  /* 0x000000201c0672a5 */ /* 0x004fe4000f8e00ff */
[----:B----4-:R-:W-:Y:S02]  /*46c0*/  UIMAD.WIDE.U32 UR8, UR27, UR35, URZ ;  /* 0x000000231b0872a5 */ /* 0x010fe4000f8e00ff */
[----:B------:R-:W-:Y:S02]  /*46d0*/  UISETP.GE.AND UP0, UPT, UR40, 0x1, UPT ;  /* 0x000000012800788c */ /* 0x000fe4000bf06270 */
[----:B------:R-:W-:Y:S01]  /*46e0*/  UISETP.NE.AND UP4, UPT, UR40, 0x1, UPT ;  /* 0x000000012800788c */ /* 0x000fe2000bf85270 */
[----:B------:R-:W-:Y:S02]  /*46f0*/  UMOV UR6, UR7 ;  /* 0x0000000700067c82 */ /* 0x000fe40008000000 */
[----:B------:R-:W-:Y:S01]  /*4700*/  UMOV UR29, UR9 ;  /* 0x00000009001d7c82 */ /* 0x000fe20008000000 */
[----:B------:R-:W1:Y:S01]  /*4710*/  LDCU.64 UR16, c[0x0][0xb28] ;  /* 0x00016500ff1077ac */ /* 0x000e620008000a00 */
[----:B------:R-:W-:-:S02]  /*4720*/  UISETP.NE.AND UP6, UPT, UR15, 0x1, UPT ;  /* 0x000000010f00788c */ /* 0x000fc4000bfc5270 */
[----:B------:R-:W-:Y:S02]  /*4730*/  UISETP.NE.AND UP5, UPT, UR34, 0x1, UPT ;  /* 0x000000012200788c */ /* 0x000fe4000bfa5270 */
[----:B------:R-:W-:Y:S02]  /*4740*/  USHF.R.U32.HI UR31, URZ, UR33, UR6 ;  /* 0x00000021ff1f7299 */ /* 0x000fe40008011606 */
[----:B------:R-:W-:Y:S02]  /*4750*/  USHF.R.U32.HI UR29, URZ, UR38, UR29 ;  /* 0x00000026ff1d7299 */ /* 0x000fe4000801161d */
[----:B------:R-:W-:Y:S01]  /*4760*/  UISETP.NE.AND UP2, UPT, UR4, 0x1, UPT ;  /* 0x000000010400788c */ /* 0x000fe2000bf45270 */
[----:B------:R-:W-:-:S10]  /*4770*/  UMOV UR12, URZ ;  /* 0x000000ff000c7c82 */ /* 0x000fd40008000000 */
.L_x_96:
[C---:B------:R-:W-:Y:S02]  /*4780*/  LEA R12, R14.reuse, UR24, 0x3 ;  /* 0x000000180e0c7c11 */ /* 0x040fe4000f8e18ff */
[----:B------:R-:W-:Y:S02]  /*4790*/  SHF.L.U32 R9, R13, 0x1f, RZ ;  /* 0x0000001f0d097819 */ /* 0x000fe400000006ff */
[----:B------:R-:W-:Y:S02]  /*47a0*/  LEA R10, R14, UR24, 0x4 ;  /* 0x000000180e0a7c11 */ /* 0x000fe4000f8e20ff */
[----:B------:R-:W2:Y:S02]  /*47b0*/  SYNCS.PHASECHK.TRANS64.TRYWAIT P0, [R12+URZ+0x140], R9 ;  /* 0x000140090c0075a7 */ /* 0x000ea400080011ff */
[----:B--2-4-:R-:W-:Y:S05]  /*47c0*/  @!P0 BRA `(.L_x_88) ;  /* 0x0000004400d48947 */ /* 0x014fea0003800000 */
.L_x_186:
[----:B--2---:R-:W2:Y:S01]  /*47d0*/  LDS.128 R8, [R10+0x1d0] ;  /* 0x0001d0000a087984 */ /* 0x004ea20000000c00 */
[----:B------:R-:W-:Y:S01]  /*47e0*/  UISETP.GE.AND UP0, UPT, UR40, 0x1, UPT ;  /* 0x000000012800788c */ /* 0x000fe2000bf06270 */
[----:B------:R-:W-:Y:S01]  /*47f0*/  @!PT LDS RZ, [RZ] ;  /* 0x00000000fffff984 */ /* 0x000fe20000000800 */
[----:B------:R-:W-:Y:S01]  /*4800*/  @!PT LDS RZ, [RZ] ;  /* 0x00000000fffff984 */ /* 0x000fe20000000800 */
[----:B------:R-:W-:Y:S01]  /*4810*/  @!PT LDS RZ, [RZ] ;  /* 0x00000000fffff984 */ /* 0x000fe20000000800 */
[----:B------:R-:W-:Y:S01]  /*4820*/  @!PT LDS RZ, [RZ] ;  /* 0x00000000fffff984 */ /* 0x000fe20000000800 */
[----:B------:R4:W-:Y:S06]  /*4830*/  MEMBAR.ALL.CTA ;  /* 0x0000000000007992 */ /* 0x0009ec0000008000 */
[----:B----4-:R-:W4:Y:S01]  /*4840*/  FENCE.VIEW.ASYNC.S ;  /* 0x00000000000073c6 */ /* 0x010f220000000000 */
[----:B--2---:R-:W-:Y:S11]  /*4850*/  LOP3.LUT P0, RZ, R10, 0x1, RZ, 0xc0, !PT ;  /* 0x000000010aff7812 */ /* 0x004ff6000780c0ff */
[----:B------:R-:W-:Y:S02]  /*4860*/  @!UPT UIADD3 URZ, UPT, UPT, URZ, URZ, URZ ;  /* 0x000000fffffff290 */ /* 0x000fe4000fffe0ff */
[----:B----4-:R-:W-:Y:S01]  /*4870*/  VOTEU.ANY UP1, P0 ;  /* 0x0000000000ff7886 */ /* 0x010fe20000020100 */
[----:B------:R-:W-:Y:S11]  /*4880*/  PLOP3.LUT P0, PT, PT, PT, UP1, 0x80, 0x8 ;  /* 0x000000000008781c */ /* 0x000ff60003f0f018 */
[----:B------:R-:W-:Y:S02]  /*4890*/  @!UPT UIADD3 URZ, UPT, UPT, URZ, URZ, URZ ;  /* 0x000000fffffff290 */ /* 0x000fe4000fffe0ff */
[----:B------:R-:W-:Y:S02]  /*48a0*/  @P0 SHF.R.U32.HI R0, RZ, 0x10, R9 ;  /* 0x00000010ff000819 */ /* 0x000fe40000011609 */
[----:B------:R-:W-:Y:S02]  /*48b0*/  @P0 MOV R6, R8 ;  /* 0x0000000800060202 */ /* 0x000fe40000000f00 */
[----:B------:R-:W-:Y:S01]  /*48c0*/  @P0 R2UR UR4, R0 ;  /* 0x00000000000402ca */ /* 0x000fe200000e0000 */
[----:B------:R-:W-:Y:S01]  /*48d0*/  VIADD R0, R12, 0x150 ;  /* 0x000001500c007836 */ /* 0x000fe20000000000 */
[----:B------:R-:W-:Y:S02]  /*48e0*/  @P0 LOP3.LUT R8, R9, 0xffff, RZ, 0xc0, !PT ;  /* 0x0000ffff09080812 */ /* 0x000fe400078ec0ff */
[----:B------:R-:W-:Y:S02]  /*48f0*/  @P0 R2UR UR6, R6 ;  /* 0x00000000060602ca */ /* 0x000fe400000e0000 */
[----:B------:R-:W-:Y:S02]  /*4900*/  PRMT R0, RZ, 0x654, R0 ;  /* 0x00000654ff007816 */ /* 0x000fe40000000000 */
[----:B------:R-:W-:Y:S02]  /*4910*/  @P0 R2UR UR5, R8 ;  /* 0x00000000080502ca */ /* 0x000fe400000e0000 */
[----:B------:R2:W-:Y:S03]  /*4920*/  SYNCS.ARRIVE.TRANS64.RED.A1T0 RZ, [R0+URZ], RZ ;  /* 0x000000ff00ff79a7 */ /* 0x0005e600081004ff */
[----:B------:R-:W-:Y:S04]  /*4930*/  @UP1 UMOV UR26, UR4 ;  /* 0x00000004001a1c82 */ /* 0x000fe80008000000 */
[----:B------:R-:W-:Y:S04]  /*4940*/  @UP1 UMOV UR14, UR6 ;  /* 0x00000006000e1c82 */ /* 0x000fe80008000000 */
[----:B------:R-:W-:Y:S01]  /*4950*/  @UP1 UMOV UR13, UR5 ;  /* 0x00000005000d1c82 */ /* 0x000fe20008000000 */
[----:B------:R-:W-:Y:S05]  /*4960*/  BRA.U !UP0, `(.L_x_89) ;  /* 0x0000000108a47547 */ /* 0x000fea000b800000 */
[----:B------:R-:W-:Y:S02]  /*4970*/  UIMAD.WIDE.U32 UR8, UR13, UR35, URZ ;  /* 0x000000230d0872a5 */ /* 0x000fe4000f8e00ff */
[----:B------:R-:W-:Y:S02]  /*4980*/  UIMAD.WIDE.U32 UR10, UR14, UR32, URZ ;  /* 0x000000200e0a72a5 */ /* 0x000fe4000f8e00ff */
[----:B------:R-:W-:Y:S02]  /*4990*/  USEL UR4, UR27, UR29, !UP5 ;  /* 0x0000001d1b047287 */ /* 0x000fe4000e800000 */
[----:B------:R-:W-:Y:S02]  /*49a0*/  USEL UR7, UR28, UR31, !UP6 ;  /* 0x0000001f1c077287 */ /* 0x000fe4000f000000 */
[----:B-1----:R-:W-:Y:S02]  /*49b0*/  UIMAD.WIDE.U32 UR18, UR4, UR16, URZ ;  /* 0x00000010041272a5 */ /* 0x002fe4000f8e00ff */
[----:B------:R-:W-:Y:S01]  /*49c0*/  UIMAD.WIDE.U32 UR20, UR7, UR16, URZ ;  /* 0x00000010071472a5 */ /* 0x000fe2000f8e00ff */
[----:B------:R-:W-:Y:S02]  /*49d0*/  UMOV UR5, UR9 ;  /* 0x0000000900057c82 */ /* 0x000fe40008000000 */
[----:B------:R-:W-:Y:S03]  /*49e0*/  USHF.R.U32.HI UR6, URZ, UR38, UR5 ;  /* 0x00000026ff067299 */ /* 0x000fe60008011605 */
[----:B------:R-:W-:Y:S01]  /*49f0*/  UMOV UR5, UR11 ;  /* 0x0000000b00057c82 */ /* 0x000fe20008000000 */
[----:B------:R-:W-:Y:S02]  /*4a00*/  USEL UR6, UR13, UR6, !UP5 ;  /* 0x000000060d067287 */ /* 0x000fe4000e800000 */
[----:B------:R-:W-:Y:S02]  /*4a10*/  USHF.R.U32.HI UR8, URZ, UR33, UR5 ;  /* 0x00000021ff087299 */ /* 0x000fe40008011605 */
[----:B------:R-:W-:Y:S01]  /*4a20*/  UIMAD.WIDE.U32 UR10, UR6, UR16, URZ ;  /* 0x00000010060a72a5 */ /* 0x000fe2000f8e00ff */
[----:B------:R-:W-:Y:S02]  /*4a30*/  UMOV UR5, UR19 ;  /* 0x0000001300057c82 */ /* 0x000fe40008000000 */
[----:B------:R-:W-:Y:S03]  /*4a40*/  @UP4 USHF.R.U32.HI UR4, URZ, UR17, UR5 ;  /* 0x00000011ff044299 */ /* 0x000fe60008011605 */
[----:B------:R-:W-:Y:S01]  /*4a50*/  UMOV UR5, UR21 ;  /* 0x0000001500057c82 */ /* 0x000fe20008000000 */
[----:B------:R-:W-:Y:S02]  /*4a60*/  UIMAD UR4, UR40, UR4, URZ ;  /* 0x00000004280472a4 */ /* 0x000fe4000f8e02ff */
[----:B------:R-:W-:Y:S02]  /*4a70*/  @UP4 USHF.R.U32.HI UR7, URZ, UR17, UR5 ;  /* 0x00000011ff074299 */ /* 0x000fe40008011605 */
[----:B------:R-:W-:Y:S02]  /*4a80*/  USEL UR5, UR14, UR8, !UP6 ;  /* 0x000000080e057287 */ /* 0x000fe4000f000000 */
[----:B------:R-:W-:Y:S02]  /*4a90*/  UIMAD UR8, UR40, UR7, URZ ;  /* 0x00000007280872a4 */ /* 0x000fe4000f8e02ff */
[----:B------:R-:W-:Y:S03]  /*4aa0*/  UISETP.GE.AND UP0, UPT, UR6, UR4, UPT ;  /* 0x000000040600728c */ /* 0x000fe6000bf06270 */
[----:B------:R-:W-:Y:S01]  /*4ab0*/  UMOV UR4, UR11 ;  /* 0x0000000b00047c82 */ /* 0x000fe20008000000 */
[----:B------:R-:W-:Y:S02]  /*4ac0*/  UISETP.GE.OR UP0, UPT, UR5, UR8, UP0 ;  /* 0x000000080500728c */ /* 0x000fe40008706670 */
[----:B------:R-:W-:Y:S02]  /*4ad0*/  USHF.R.U32.HI UR4, URZ, UR17, UR4 ;  /* 0x00000011ff047299 */ /* 0x000fe40008011604 */
[----:B------:R-:W-:Y:S02]  /*4ae0*/  UIMAD.WIDE.U32 UR8, UR5, UR16, URZ ;  /* 0x00000010050872a5 */ /* 0x000fe4000f8e00ff */
[----:B------:R-:W-:Y:S04]  /*4af0*/  USEL UR10, UR6, UR4, !UP4 ;  /* 0x00000004060a7287 */ /* 0x000fe8000e000000 */
[----:B------:R-:W-:Y:S01]  /*4b00*/  UIADD3 UR11, UPT, UPT, -UR10, URZ, URZ ;  /* 0x000000ff0a0b7290 */ /* 0x000fe2000fffe1ff */
[----:B------:R-:W-:Y:S02]  /*4b10*/  @!UP0 UMOV UR4, UR9 ;  /* 0x0000000900048c82 */ /* 0x000fe40008000000 */
[----:B------:R-:W-:Y:S02]  /*4b20*/  @!UP0 USHF.R.U32.HI UR4, URZ, UR17, UR4 ;  /* 0x00000011ff048299 */ /* 0x000fe40008011604 */
[----:B------:R-:W-:Y:S02]  /*4b30*/  UIMAD UR8, UR40, UR11, UR6 ;  /* 0x0000000b280872a4 */ /* 0x000fe4000f8e0206 */
[----:B------:R-:W-:Y:S04]  /*4b40*/  @!UP0 USEL UR4, UR5, UR4, !UP4 ;  /* 0x0000000405048287 */ /* 0x000fe8000e000000 */
[----:B------:R-:W-:Y:S02]  /*4b50*/  @!UP0 UIMAD UR8, UR7, UR8, UR4 ;  /* 0x00000008070882a4 */ /* 0x000fe4000f8e0204 */
[----:B------:R-:W-:Y:S02]  /*4b60*/  @!UP0 UIADD3 UR9, UPT, UPT, UR10, -UR4, URZ ;  /* 0x800000040a098290 */ /* 0x000fe4000fffe0ff */
[----:B------:R-:W-:Y:S02]  /*4b70*/  UIADD3 UR4, UPT, UPT, -UR5, URZ, URZ ;  /* 0x000000ff05047290 */ /* 0x000fe4000fffe1ff */
[----:B------:R-:W-:Y:S02]  /*4b80*/  UIADD3 UR7, UPT, UPT, -UR6, URZ, URZ ;  /* 0x000000ff06077290 */ /* 0x000fe4000fffe1ff */
[----:B------:R-:W-:Y:S02]  /*4b90*/  @!UP0 UIMAD UR6, UR9, UR40, UR5 ;  /* 0x00000028090682a4 */ /* 0x000fe4000f8e0205 */
[----:B------:R-:W-:Y:S02]  /*4ba0*/  UIMAD UR14, UR15, UR4, UR14 ;  /* 0x000000040f0e72a4 */ /* 0x000fe4000f8e020e */
[----:B------:R-:W-:Y:S01]  /*4bb0*/  UIMAD UR13, UR34, UR7, UR13 ;  /* 0x00000007220d72a4 */ /* 0x000fe2000f8e020d */
[----:B------:R-:W-:Y:S02]  /*4bc0*/  @!UP0 UMOV UR5, UR8 ;  /* 0x0000000800058c82 */ /* 0x000fe40008000000 */
[----:B------:R-:W-:Y:S02]  /*4bd0*/  UIMAD UR14, UR5, UR15, UR14 ;  /* 0x0000000f050e72a4 */ /* 0x000fe4000f8e020e */
[----:B------:R-:W-:Y:S11]  /*4be0*/  UIMAD UR13, UR6, UR34, UR13 ;  /* 0x00000022060d72a4 */ /* 0x000ff6000f8e020d */
[----:B------:R-:W-:Y:S01]  /*4bf0*/  @!UPT UIADD3 URZ, UPT, UPT, URZ, URZ, URZ ;  /* 0x000000fffffff290 */ /* 0x000fe2000fffe0ff */
.L_x_89:
[----:B------:R-:W4:Y:S01]  /*4c00*/  @!UP2 LDCU.128 UR20, c[0x0][0xb10] ;  /* 0x00016200ff14a7ac */ /* 0x000f220008000c00 */
[C---:B---3--:R-:W-:Y:S02]  /*4c10*/  ISETP.NE.U32.AND P1, PT, R4.reuse, RZ, PT ;  /* 0x000000ff0400720c */ /* 0x048fe40003f25070 */
[----:B------:R-:W-:Y:S02]  /*4c20*/  ISETP.NE.U32.AND P0, PT, R4, RZ, PT ;  /* 0x000000ff0400720c */ /* 0x000fe40003f05070 */
[C---:B------:R-:W-:Y:S02]  /*4c30*/  ISETP.NE.AND.EX P1, PT, R5.reuse, RZ, PT, P1 ;  /* 0x000000ff0500720c */ /* 0x040fe40003f25310 */
[----:B------:R-:W-:Y:S01]  /*4c40*/  ISETP.NE.AND.EX P0, PT, R5, RZ, PT, P0 ;  /* 0x000000ff0500720c */ /* 0x000fe20003f05300 */
[----:B------:R-:W3:Y:S01]  /*4c50*/  @!UP2 LDCU UR5, c[0x0][0xb0c] ;  /* 0x00016180ff05a7ac */ /* 0x000ee20008000800 */
[----:B------:R-:W-:Y:S02]  /*4c60*/  USHF.L.U32 UR11, UR25, 0x7, URZ ;  /* 0x00000007190b7899 */ /* 0x000fe400080006ff */
[----:B------:R-:W-:Y:S02]  /*4c70*/  USHF.L.U32 UR10, UR30, 0x6, URZ ;  /* 0x000000061e0a7899 */ /* 0x000fe400080006ff */
[----:B----4-:R-:W-:Y:S07]  /*4c80*/  UIMAD.WIDE.U32 UR6, UR14, UR20, URZ ;  /* 0x000000140e0672a5 */ /* 0x010fee000f8e00ff */
[----:B------:R-:W-:Y:S01]  /*4c90*/  @!UP2 UMOV UR4, UR7 ;  /* 0x000000070004ac82 */ /* 0x000fe20008000000 */
[----:B---3--:R-:W-:Y:S02]  /*4ca0*/  @!UP2 UISETP.NE.AND UP0, UPT, UR5, 0x1, UPT ;  /* 0x000000010500a88c */ /* 0x008fe4000bf05270 */
[----:B------:R-:W-:Y:S02]  /*4cb0*/  @!UP2 USHF.R.U32.HI UR4, URZ, UR21, UR4 ;  /* 0x00000015ff04a299 */ /* 0x000fe40008011604 */
[----:B------:R-:W-:Y:S02]  /*4cc0*/  UIMAD.WIDE.U32 UR6, UR13, UR23, URZ ;  /* 0x000000170d0672a5 */ /* 0x000fe4000f8e00ff */
[----:B------:R-:W-:Y:S02]  /*4cd0*/  @!UP2 USEL UR8, UR14, UR4, !UP0 ;  /* 0x000000040e08a287 */ /* 0x000fe4000c000000 */
[----:B------:R-:W-:Y:S03]  /*4ce0*/  @!UP2 UISETP.NE.AND UP0, UPT, UR22, 0x1, UPT ;  /* 0x000000011600a88c */ /* 0x000fe6000bf05270 */
[----:B------:R-:W-:Y:S02]  /*4cf0*/  @!UP2 UMOV UR6, UR7 ;  /* 0x000000070006ac82 */ /* 0x000fe40008000000 */
[----:B------:R-:W3:Y:S02]  /*4d00*/  @!UP2 LDCU UR4, c[0x0][0xb20] ;  /* 0x00016400ff04a7ac */ /* 0x000ee40008000800 */
[----:B---3--:R-:W-:Y:S04]  /*4d10*/  @!UP2 USHF.R.U32.HI UR6, URZ, UR4, UR6 ;  /* 0x00000004ff06a299 */ /* 0x008fe80008011606 */
[----:B------:R-:W-:Y:S04]  /*4d20*/  @!UP2 USEL UR6, UR13, UR6, !UP0 ;  /* 0x000000060d06a287 */ /* 0x000fe8000c000000 */
[----:B------:R-:W-:Y:S02]  /*4d30*/  @!UP2 UIADD3 UR4, UPT, UPT, -UR8, UR6, URZ ;  /* 0x000000060804a290 */ /* 0x000fe4000fffe1ff */
[----:B------:R-:W-:Y:S02]  /*4d40*/  @!UP2 UIADD3 UR6, UPT, UPT, UR8, -UR6, URZ ;  /* 0x800000060806a290 */ /* 0x000fe4000fffe0ff */
[----:B------:R-:W-:Y:S02]  /*4d50*/  @!UP2 UIMAD UR14, UR4, UR5, UR14 ;  /* 0x00000005040ea2a4 */ /* 0x000fe4000f8e020e */
[----:B------:R-:W-:Y:S01]  /*4d60*/  @!UP2 UIMAD UR13, UR6, UR22, UR13 ;  /* 0x00000016060da2a4 */ /* 0x000fe2000f8e020d */
[----:B------:R-:W-:Y:S11]  /*4d70*/  BRA.U UP3, `(.L_x_90) ;  /* 0x0000000103107547 */ /* 0x000ff6000b800000 */
[----:B--2---:R-:W-:Y:S04]  /*4d80*/  MOV R0, UR37 ;  /* 0x0000002500007c02 */ /* 0x004fe80008000f00 */
[----:B------:R-:W-:Y:S04]  /*4d90*/  SHF.L.U32 R9, R0, 0x1f, RZ ;  /* 0x0000001f00097819 */ /* 0x000fe800000006ff */
[----:B------:R-:W2:Y:S02]  /*4da0*/  SYNCS.PHASECHK.TRANS64.TRYWAIT P2, [UR24+0x138], R9 ;  /* 0x00013809ff0075a7 */ /* 0x000ea40008041118 */
[----:B--2---:R-:W-:Y:S05]  /*4db0*/  @!P2 BRA `(.L_x_91) ;  /* 0x00000040006ca947 */ /* 0x004fea0003800000 */
.L_x_90:
[----:B------:R-:W-:Y:S05]  /*4dc0*/  @!P1 BRA `(.L_x_92) ;  /* 0x0000000000309947 */ /* 0x000fea0003800000 */
[----:B------:R-:W-:Y:S01]  /*4dd0*/  ISETP.NE.U32.AND P1, PT, R2, RZ, PT ;  /* 0x000000ff0200720c */ /* 0x000fe20003f25070 */
[----:B------:R-:W3:Y:S01]  /*4de0*/  LDCU.64 UR4, c[0x0][0x358] ;  /* 0x00006b00ff0477ac */ /* 0x000ee20008000a00 */
[----:B------:R-:W-:Y:S02]  /*4df0*/  IMAD.MOV.U32 R84, RZ, RZ, 0x1 ;  /* 0x00000001ff547424 */ /* 0x000fe400078e00ff */
[----:B------:R-:W-:Y:S11]  /*4e00*/  ISETP.NE.AND.EX P1, PT, R3, RZ, PT, P1 ;  /* 0x000000ff0300720c */ /* 0x000ff60003f25310 */
[----:B------:R-:W-:Y:S02]  /*4e10*/  @!UPT UIADD3 URZ, UPT, UPT, URZ, URZ, URZ ;  /* 0x000000fffffff290 */ /* 0x000fe4000fffe0ff */
[----:B--2---:R-:W2:Y:S01]  /*4e20*/  @P1 LDC.64 R8, c[0x0][0x888] ;  /* 0x00022200ff081b82 */ /* 0x004ea20000000a00 */
[----:B------:R-:W-:Y:S04]  /*4e30*/  @P1 IMAD R0, R4, UR36, RZ ;  /* 0x0000002404001c24 */ /* 0x000fe8000f8e02ff */
[----:B--2---:R-:W-:Y:S04]  /*4e40*/  @P1 IMAD.WIDE R8, R0, 0x4, R8 ;  /* 0x0000000400081825 */ /* 0x004fe800078e0208 */
[----:B------:R-:W-:Y:S01]  /*4e50*/  HFMA2 R0, -RZ, RZ, 0, 5.9604644775390625e-08 ;  /* 0x00000001ff007431 */ /* 0x000fe200000001ff */
[----:B---3-5:R3:W5:Y:S04]  /*4e60*/  @P1 LDG.E R41, desc[UR4][R8.64] ;  /* 0x0000000408291981 */ /* 0x028768000c1e1900 */
[----:B------:R-:W-:Y:S01]  /*4e70*/  @!P1 PRMT R84, R0, 0x7610, R84 ;  /* 0x0000761000549816 */ /* 0x000fe20000000054 */
[----:B---3--:R-:W4:Y:S06]  /*4e80*/  @!P1 LDC R41, c[0x0][0x880] ;  /* 0x00022000ff299b82 */ /* 0x008f2c0000000800 */
.L_x_92:
[----:B----45:R-:W-:Y:S01]  /*4e90*/  @!P0 FSETP.EQ.AND P1, PT, R41, RZ, PT ;  /* 0x000000ff2900820b */ /* 0x030fe20003f22000 */
[----:B------:R-:W-:Y:S01]  /*4ea0*/  @!UPT UIADD3 URZ, UPT, UPT, URZ, URZ, URZ ;  /* 0x000000fffffff290 */ /* 0x000fe2000fffe0ff */
[----:B------:R-:W-:Y:S11]  /*4eb0*/  @!P0 BRA `(.L_x_93) ;  /* 0x0000000000188947 */ /* 0x000ff60003800000 */
[----:B------:R-:W-:Y:S02]  /*4ec0*/  LOP3.LUT P0, RZ, R84, 0xff, RZ, 0xc0, !PT ;  /* 0x000000ff54ff7812 */ /* 0x000fe4000780c0ff */
[----:B------:R-:W-:Y:S04]  /*4ed0*/  ISETP.NE.U32.AND P1, PT, R2, RZ, PT ;  /* 0x000000ff0200720c */ /* 0x000fe80003f25070 */
[----:B------:R-:W-:Y:S04]  /*4ee0*/  ISETP.NE.AND.EX P1, PT, R3, RZ, PT, P1 ;  /* 0x000000ff0300720c */ /* 0x000fe80003f25310 */
[----:B------:R-:W-:Y:S03]  /*4ef0*/  PLOP3.LUT P1, PT, P1, PT, PT, 0x8, 0x80 ;  /* 0x000000000080781c */ /* 0x000fe60000f2e170 */
[----:B------:R-:W-:Y:S11]  /*4f00*/  @P0 FSETP.EQ.AND P1, PT, R41, RZ, PT ;  /* 0x000000ff2900020b */ /* 0x000ff60003f22000 */
[----:B------:R-:W-:Y:S02]  /*4f10*/  @!UPT UIADD3 URZ, UPT, UPT, URZ, URZ, URZ ;  /* 0x000000fffffff290 */ /* 0x000fe4000fffe0ff */
.L_x_93:
[----:B------:R-:W-:Y:S01]  /*4f20*/  ULEA UR4, UR12, UR24, 0x3 ;  /* 0x000000180c047291 */ /* 0x000fe2000f8e18ff */
[----:B--2---:R-:W-:Y:S02]  /*4f30*/  SHF.L.U32 R9, R15, 0x1f, RZ ;  /* 0x0000001f0f097819 */ /* 0x004fe400000006ff */
[----:B------:R-:W-:Y:S04]  /*4f40*/  ELECT P0, URZ, PT ;  /* 0x0000000000ff782f */ /* 0x000fe80003800000 */
[----:B------:R-:W-:Y:S02]  /*4f50*/  PLOP3.LUT P1, PT, P1, P0, PT, 0xf2, 0x2f ;  /* 0x00000000002f781c */ /* 0x000fe40000f21e72 */
[----:B------:R-:W2:Y:S11]  /*4f60*/  SYNCS.PHASECHK.TRANS64.TRYWAIT P2, [UR4+0x118], R9 ;  /* 0x00011809ff0075a7 */ /* 0x000eb60008041104 */
[----:B------:R-:W-:Y:S05]  /*4f70*/  @!P1 IADD3 R8, P0, PT, R16, 0x580, RZ ;  /* 0x0000058010089810 */ /* 0x000fea0007f1e0ff */
[----:B------:R-:W-:Y:S01]  /*4f80*/  @!P1 IMAD.X R6, RZ, RZ, R17, P0 ;  /* 0x000000ffff069224 */ /* 0x000fe200000e0611 */
[----:B--2---:R-:W-:Y:S07]  /*4f90*/  @!P2 BRA `(.L_x_94) ;  /* 0x00000040000ca947 */ /* 0x004fee0003800000 */
.L_x_189:
[----:B------:R-:W3:Y:S01]  /*4fa0*/  S2UR UR20, SR_CgaCtaId ;  /* 0x00000000001479c3 */ /* 0x000ee20000008800 */
[----:B------:R-:W-:Y:S01]  /*4fb0*/  @!P1 R2UR UR7, R6 ;  /* 0x00000000060792ca */ /* 0x000fe200000e0000 */
[----:B------:R-:W-:Y:S01]  /*4fc0*/  UIADD3 UR5, UPT, UPT, UR12, 0x1, URZ ;  /* 0x000000010c057890 */ /* 0x000fe2000fffe0ff */
[----:B------:R-:W-:Y:S01]  /*4fd0*/  @!P1 R2UR UR6, R8 ;  /* 0x00000000080692ca */ /* 0x000fe200000e0000 */
[----:B------:R-:W-:Y:S01]  /*4fe0*/  UIADD3 UR9, UPT, UPT, UR4, 0x100, URZ ;  /* 0x0000010004097890 */ /* 0x000fe2000fffe0ff */
[----:B------:R-:W-:Y:S01]  /*4ff0*/  @!P1 IMAD.MOV.U32 R6, RZ, RZ, 0x2000 ;  /* 0x00002000ff069424 */ /* 0x000fe200078e00ff */
[----:B------:R-:W-:Y:S01]  /*5000*/  UISETP.NE.AND UP0, UPT, UR5, 0x3, UPT ;  /* 0x000000030500788c */ /* 0x000fe2000bf05270 */
[----:B------:R-:W-:Y:S01]  /*5010*/  VIADD R14, R14, 0x1 ;  /* 0x000000010e0e7836 */ /* 0x000fe20000000000 */
[----:B------:R-:W-:Y:S01]  /*5020*/  UMOV UR22, 0x0 ;  /* 0x0000000000167882 */ /* 0x000fe20000000000 */
[----:B------:R-:W-:Y:S05]  /*5030*/  UMOV UR23, 0x10000000 ;  /* 0x1000000000177882 */ /* 0x000fea0000000000 */
[----:B--2---:R-:W-:Y:S01]  /*5040*/  IMAD.U32 R9, RZ, RZ, UR7 ;  /* 0x00000007ff097e24 */ /* 0x004fe2000f8e00ff */
[----:B------:R-:W-:Y:S01]  /*5050*/  USEL UR7, URZ, 0x1, UP0 ;  /* 0x00000001ff077887 */ /* 0x000fe20008000000 */
[----:B------:R-:W-:Y:S01]  /*5060*/  IMAD.U32 R8, RZ, RZ, UR6 ;  /* 0x00000006ff087e24 */ /* 0x000fe2000f8e00ff */
[----:B------:R-:W-:Y:S02]  /*5070*/  USEL UR6, UR5, URZ, UP0 ;  /* 0x000000ff05067287 */ /* 0x000fe40008000000 */
[----:B------:R-:W-:Y:S01]  /*5080*/  VOTEU.ALL UP0, P1 ;  /* 0x0000000000ff7886 */ /* 0x000fe20000800000 */
[----:B------:R-:W-:Y:S02]  /*5090*/  @!P1 R2UR UR19, R9 ;  /* 0x00000000091392ca */ /* 0x000fe400000e0000 */
[----:B------:R-:W-:Y:S02]  /*50a0*/  @!P1 R2UR UR18, R8 ;  /* 0x00000000081292ca */ /* 0x000fe400000e0000 */
[----:B------:R-:W-:Y:S01]  /*50b0*/  @!UP0 ULEA UR5, UR12, UR24, 0xd ;  /* 0x000000180c058291 */ /* 0x000fe2000f8e68ff */
[----:B------:R-:W-:Y:S01]  /*50c0*/  LOP3.LUT R15, R15, UR7, RZ, 0x3c, !PT ;  /* 0x000000070f0f7c12 */ /* 0x000fe2000f8e3cff */
[----:B---3--:R-:W-:Y:S02]  /*50d0*/  UPRMT UR20, UR20, 0x654, UR9 ;  /* 0x0000065414147896 */ /* 0x008fe40008000009 */
[----:B------:R-:W-:Y:S01]  /*50e0*/  @!UP0 UIADD3 UR8, UPT, UPT, UR5, 0x200, URZ ;  /* 0x0000020005088890 */ /* 0x000fe2000fffe0ff */
[----:B------:R-:W-:Y:S01]  /*50f0*/  SHF.L.U32 R0, R15, 0x1f, RZ ;  /* 0x0000001f0f007819 */ /* 0x000fe200000006ff */
[----:B------:R-:W-:Y:S01]  /*5100*/  VOTEU.ALL UP0, P1 ;  /* 0x0000000000ff7886 */ /* 0x000fe20000800000 */
[----:B------:R-:W-:Y:S01]  /*5110*/  UMOV UR12, UR36 ;  /* 0x00000024000c7c82 */ /* 0x000fe20008000000 */
[----:B------:R-:W-:Y:S05]  /*5120*/  ULEA UR5, UR6, UR24, 0x3 ;  /* 0x0000001806057291 */ /* 0x000fea000f8e18ff */
[----:B------:R2:W-:Y:S01]  /*5130*/  @!UP0 UTMALDG.3D [UR8], [UR18], desc[UR22] ;  /* 0x00001608120085b4 */ /* 0x0005e20008011000 */
[----:B------:R2:W-:Y:S01]  /*5140*/  @!P1 SYNCS.ARRIVE.TRANS64.RED.A0TR RZ, [UR4+0x100], R6 ;  /* 0x00010006ffff99a7 */ /* 0x0005e20008300404 */
[----:B------:R-:W-:Y:S02]  /*5150*/  SYNCS.ARRIVE.TRANS64.RED.A1T0 RZ, [UR20], RZ ;  /* 0x000000ffffff79a7 */ /* 0x000fe40008100414 */
[----:B------:R-:W3:Y:S02]  /*5160*/  SYNCS.PHASECHK.TRANS64.TRYWAIT P0, [UR5+0x118], R0 ;  /* 0x00011800ff0075a7 */ /* 0x000ee40008001105 */
[----:B--23--:R-:W-:Y:S05]  /*5170*/  @!P0 BRA `(.L_x_95) ;  /* 0x0000003c00ac8947 */ /* 0x00cfea0003800000 */
.L_x_191:
[----:B------:R-:W3:Y:S01]  /*5180*/  S2UR UR12, SR_CgaCtaId ;  /* 0x00000000000c79c3 */ /* 0x000ee20000008800 */
[----:B------:R-:W-:Y:S01]  /*5190*/  UIADD3 UR9, UPT, UPT, UR5, 0x100, URZ ;  /* 0x0000010005097890 */ /* 0x000fe2000fffe0ff */
[----:B------:R-:W-:Y:S01]  /*51a0*/  @!P1 IADD3 R6, P0, PT, R16, 0x580, RZ ;  /* 0x0000058010069810 */ /* 0x000fe20007f1e0ff */
[----:B------:R-:W-:Y:S01]  /*51b0*/  UPLOP3.LUT UP3, UPT, UPT, UPT, UPT, 0x80, 0x8 ;  /* 0x000000000008789c */ /* 0x000fe20003f6f070 */
[----:B------:R-:W-:Y:S01]  /*51c0*/  R2UR UR23, R86 ;  /* 0x00000000561772ca */ /* 0x000fe200000e0000 */
[----:B------:R-:W-:Y:S01]  /*51d0*/  UMOV UR20, 0x0 ;  /* 0x0000000000147882 */ /* 0x000fe20000000000 */
[----:B------:R-:W-:Y:S01]  /*51e0*/  @!P1 R2UR UR7, R6 ;  /* 0x00000000060792ca */ /* 0x000fe200000e0000 */
[----:B--2---:R-:W-:Y:S01]  /*51f0*/  @!P1 IMAD.X R0, RZ, RZ, R17, P0 ;  /* 0x000000ffff009224 */ /* 0x004fe200000e0611 */
[----:B------:R-:W-:Y:S01]  /*5200*/  UMOV UR21, 0x10000000 ;  /* 0x1000000000157882 */ /* 0x000fe20000000000 */
[----:B------:R-:W-:Y:S01]  /*5210*/  VOTEU.ALL UP0, P1 ;  /* 0x0000000000ff7886 */ /* 0x000fe20000800000 */
[----:B------:R-:W-:Y:S02]  /*5220*/  R2UR UR22, R87 ;  /* 0x00000000571672ca */ /* 0x000fe400000e0000 */
[----:B------:R-:W-:Y:S02]  /*5230*/  @!P1 R2UR UR4, R0 ;  /* 0x00000000000492ca */ /* 0x000fe400000e0000 */
[----:B------:R-:W-:Y:S01]  /*5240*/  @!UP0 UIADD3 UR10, UPT, UPT, UR10, 0x20, URZ ;  /* 0x000000200a0a8890 */ /* 0x000fe2000fffe0ff */
[C---:B------:R-:W-:Y:S02]  /*5250*/  ISETP.NE.AND P0, PT, R14.reuse, 0x2, PT ;  /* 0x000000020e00780c */ /* 0x040fe40003f05270 */
[----:B------:R-:W-:Y:S02]  /*5260*/  UIADD3 UR30, UPT, UPT, UR13, UR23, URZ ;  /* 0x000000170d1e7290 */ /* 0x000fe4000fffe0ff */
[----:B------:R-:W-:Y:S01]  /*5270*/  IMAD.U32 R8, RZ, RZ, UR7 ;  /* 0x00000007ff087e24 */ /* 0x000fe2000f8e00ff */
[----:B------:R-:W-:Y:S02]  /*5280*/  SEL R0, RZ, 0x1, P0 ;  /* 0x00000001ff007807 */ /* 0x000fe40000000000 */
[----:B------:R-:W-:Y:S01]  /*5290*/  SEL R14, R14, RZ, P0 ;  /* 0x000000ff0e0e7207 */ /* 0x000fe20000000000 */
[----:B------:R-:W-:Y:S01]  /*52a0*/  UIADD3 UR25, UPT, UPT, UR14, UR22, URZ ;  /* 0x000000160e197290 */ /* 0x000fe2000fffe0ff */
[----:B------:R-:W-:Y:S01]  /*52b0*/  @!P1 R2UR UR18, R8 ;  /* 0x00000000081292ca */ /* 0x000fe200000e0000 */
[----:B------:R-:W-:Y:S01]  /*52c0*/  IMAD.U32 R9, RZ, RZ, UR4 ;  /* 0x00000004ff097e24 */ /* 0x000fe2000f8e00ff */
[----:B------:R-:W-:Y:S01]  /*52d0*/  @!UP0 ULEA UR4, UR6, UR24, 0xd ;  /* 0x0000001806048291 */ /* 0x000fe2000f8e68ff */
[----:B------:R-:W-:Y:S03]  /*52e0*/  LOP3.LUT R13, R13, R0, RZ, 0x3c, !PT ;  /* 0x000000000d0d7212 */ /* 0x000fe600078e3cff */
[----:B------:R-:W-:Y:S01]  /*52f0*/  @!P1 R2UR UR19, R9 ;  /* 0x00000000091392ca */ /* 0x000fe200000e0000 */
[----:B------:R-:W-:Y:S02]  /*5300*/  @!UP0 UIADD3 UR8, UPT, UPT, UR4, 0x200, URZ ;  /* 0x0000020004088890 */ /* 0x000fe4000fffe0ff */
[----:B---3--:R-:W-:Y:S01]  /*5310*/  UPRMT UR4, UR12, 0x654, UR9 ;  /* 0x000006540c047896 */ /* 0x008fe20008000009 */
[----:B------:R-:W-:Y:S02]  /*5320*/  VOTEU.ALL UP0, P1 ;  /* 0x0000000000ff7886 */ /* 0x000fe40000800000 */
[----:B------:R-:W-:Y:S01]  /*5330*/  UMOV UR12, UR36 ;  /* 0x00000024000c7c82 */ /* 0x000fe20008000000 */
[----:B------:R-:W-:Y:S06]  /*5340*/  UMOV UR36, UR26 ;  /* 0x0000001a00247c82 */ /* 0x000fec0008000000 */
[----:B------:R2:W-:Y:S01]  /*5350*/  @!UP0 UTMALDG.3D [UR8], [UR18], desc[UR20] ;  /* 0x00001408120085b4 */ /* 0x0005e20008011000 */
[----:B------:R4:W-:Y:S01]  /*5360*/  @!P1 SYNCS.ARRIVE.TRANS64.RED.A0TR RZ, [UR5+0x100], R7 ;  /* 0x00010007ffff99a7 */ /* 0x0009e20008300405 */
[----:B------:R-:W-:Y:S01]  /*5370*/  SYNCS.ARRIVE.TRANS64.RED.A1T0 RZ, [UR4], RZ ;  /* 0x000000ffffff79a7 */ /* 0x000fe20008100404 */
[----:B------:R-:W-:Y:S04]  /*5380*/  UIADD3 UR4, UPT, UPT, UR6, 0x1, URZ ;  /* 0x0000000106047890 */ /* 0x000fe8000fffe0ff */
[----:B------:R-:W-:Y:S04]  /*5390*/  UISETP.NE.AND UP0, UPT, UR4, 0x3, UPT ;  /* 0x000000030400788c */ /* 0x000fe8000bf05270 */
[----:B------:R-:W-:Y:S06]  /*53a0*/  USEL UR5, URZ, 0x1, UP0 ;  /* 0x00000001ff057887 */ /* 0x000fec0008000000 */
[----:B------:R-:W-:Y:S01]  /*53b0*/  LOP3.LUT R15, R15, UR5, RZ, 0x3c, !PT ;  /* 0x000000050f0f7c12 */ /* 0x000fe2000f8e3cff */
[----:B--2---:R-:W-:Y:S01]  /*53c0*/  USEL UR12, UR4, URZ, UP0 ;  /* 0x000000ff040c7287 */ /* 0x004fe20008000000 */
[----:B------:R-:W-:Y:S11]  /*53d0*/  BRA.U UP1, `(.L_x_96) ;  /* 0xfffffff101e87547 */ /* 0x000ff6000b83ffff */
[----:B------:R-:W-:Y:S01]  /*53e0*/  UIADD3 UR24, UPT, UPT, UR24, 0x118, URZ ;  /* 0x0000011818187890 */ /* 0x000fe2000fffe0ff */
[----:B------:R-:W-:-:S03]  /*53f0*/  SHF.L.U32 R3, R15, 0x1f, RZ ;  /* 0x0000001f0f037819 */ /* 0x000fc600000006ff */
[----:B------:R-:W-:-:S09]  /*5400*/  ULEA UR4, UR12, UR24, 0x3 ;  /* 0x000000180c047291 */ /* 0x000fd2000f8e18ff */
[----:B------:R-:W2:Y:S02]  /*5410*/  SYNCS.PHASECHK.TRANS64.TRYWAIT P0, [UR4], R3 ;  /* 0x00000003ff0075a7 */ /* 0x000ea40008001104 */
[----:B--2---:R-:W-:Y:S05]  /*5420*/  @!P0 BRA `(.L_x_97) ;  /* 0x0000003c00188947 */ /* 0x004fea0003800000 */
.L_x_193:
[----:B------:R-:W-:-:S04]  /*5430*/  UIADD3 UR4, UPT, UPT, UR12, 0x1, URZ ;  /* 0x000000010c047890 */ /* 0x000fc8000fffe0ff */
[----:B------:R-:W-:-:S04]  /*5440*/  UISETP.NE.AND UP0, UPT, UR4, 0x3, UPT ;  /* 0x000000030400788c */ /* 0x000fc8000bf05270 */
[----:B------:R-:W-:Y:S02]  /*5450*/  USEL UR6, URZ, 0x1, UP0 ;  /* 0x00000001ff067887 */ /* 0x000fe40008000000 */
[----:B------:R-:W-:-:S04]  /*5460*/  USEL UR4, UR4, URZ, UP0 ;  /* 0x000000ff04047287 */ /* 0x000fc80008000000 */
[----:B------:R-:W-:Y:S01]  /*5470*/  ULEA UR5, UR4, UR24, 0x3 ;  /* 0x0000001804057291 */ /* 0x000fe2000f8e18ff */
[----:B------:R-:W-:-:S04]  /*5480*/  LOP3.LUT R15, R15, UR6, RZ, 0x3c, !PT ;  /* 0x000000060f0f7c12 */ /* 0x000fc8000f8e3cff */
[----:B--2---:R-:W-:-:S04]  /*5490*/  SHF.L.U32 R3, R15, 0x1f, RZ ;  /* 0x0000001f0f037819 */ /* 0x004fc800000006ff */
[----:B------:R-:W2:Y:S02]  /*54a0*/  SYNCS.PHASECHK.TRANS64.TRYWAIT P0, [UR5], R3 ;  /* 0x00000003ff0075a7 */ /* 0x000ea40008001105 */
[----:B--2---:R-:W-:Y:S05]  /*54b0*/  @!P0 BRA `(.L_x_98) ;  /* 0x0000003c000c8947 */ /* 0x004fea0003800000 */
.L_x_195:
[----:B------:R-:W-:-:S04]  /*54c0*/  UIADD3 UR4, UPT, UPT, UR4, 0x1, URZ ;  /* 0x0000000104047890 */ /* 0x000fc8000fffe0ff */
[----:B------:R-:W-:-:S04]  /*54d0*/  UISETP.NE.AND UP0, UPT, UR4, 0x3, UPT ;  /* 0x000000030400788c */ /* 0x000fc8000bf05270 */
[----:B------:R-:W-:Y:S02]  /*54e0*/  USEL UR5, URZ, 0x1, UP0 ;  /* 0x00000001ff057887 */ /* 0x000fe40008000000 */
[----:B------:R-:W-:-:S04]  /*54f0*/  USEL UR4, UR4, URZ, UP0 ;  /* 0x000000ff04047287 */ /* 0x000fc80008000000 */
[----:B------:R-:W-:Y:S01]  /*5500*/  ULEA UR4, UR4, UR24, 0x3 ;  /* 0x0000001804047291 */ /* 0x000fe2000f8e18ff */
[----:B--2---:R-:W-:-:S04]  /*5510*/  LOP3.LUT R3, R15, UR5, RZ, 0x3c, !PT ;  /* 0x000000050f037c12 */ /* 0x004fc8000f8e3cff */
[----:B------:R-:W-:Y:S01]  /*5520*/  SHF.L.U32 R3, R3, 0x1f, RZ ;  /* 0x0000001f03037819 */ /* 0x000fe200000006ff */
[----:B------:R-:W-:-:S07]  /*5530*/  IMAD.U32 R0, RZ, RZ, UR4 ;  /* 0x00000004ff007e24 */ /* 0x000fce000f8e00ff */
.L_x_99:
[----:B--2---:R2:W3:Y:S02]  /*5540*/  SYNCS.PHASECHK.TRANS64.TRYWAIT P0, [R0+URZ], R3 ;  /* 0x00000003000075a7 */ /* 0x0044e400080011ff */
[----:B---3--:R-:W-:Y:S05]  /*5550*/  @!P0 NANOSLEEP.SYNCS 0x989680 ;  /* 0x009896800000895d */ /* 0x008fea0003900000 */
[----:B------:R-:W3:Y:S02]  /*5560*/  @!P0 SYNCS.PHASECHK.TRANS64 P0, [R0+URZ], R3 ;  /* 0x00000003000085a7 */ /* 0x000ee400080010ff */
[----:B-1-3--:R-:W-:Y:S05]  /*5570*/  @P0 EXIT ;  /* 0x000000000000094d */ /* 0x00afea0003800000 */
[----:B------:R-:W-:Y:S05]  /*5580*/  BRA `(.L_x_99) ;  /* 0xfffffffc00ec7947 */ /* 0x000fea000383ffff */
.L_x_87:
[----:B------:R-:W-:-:S06]  /*5590*/  UISETP.GE.AND UP0, UPT, UR22, 0x4, UPT ;  /* 0x000000041600788c */ /* 0x000fcc000bf06270 */
[----:B------:R-:W-:-:S13]  /*55a0*/  PLOP3.LUT P0, PT, PT, PT, UP0, 0x80, 0x8 ;  /* 0x000000000008781c */ /* 0x000fda0003f0f008 */
[----:B------:R-:W-:Y:S05]  /*55b0*/  @!P0 EXIT ;  /* 0x000000000000894d */ /* 0x000fea0003800000 */
[----:B------:R-:W1:Y:S08]  /*55c0*/  S2UR UR4, SR_CgaCtaId ;  /* 0x00000000000479c3 */ /* 0x000e700000008800 */
[----:B------:R-:W-:Y:S01]  /*55d0*/  BAR.SYNC.DEFER_BLOCKING 0x6, 0xa0 ;  /* 0x0182800000007b1d */ /* 0x000fe20000010000 */
[C---:B------:R-:W-:Y:S01]  /*55e0*/  IMAD.SHL.U32 R3, R91.reuse, 0x20, RZ ;  /* 0x000000205b037824 */ /* 0x040fe200078e00ff */
[C---:B------:R-:W-:Y:S01]  /*55f0*/  LOP3.LUT R92, R91.reuse, 0x2, RZ, 0xc0, !PT ;  /* 0x000000025b5c7812 */ /* 0x040fe200078ec0ff */
[C---:B------:R-:W-:Y:S01]  /*5600*/  IMAD.SHL.U32 R96, R91.reuse, 0x4, RZ ;  /* 0x000000045b607824 */ /* 0x040fe200078e00ff */
[C---:B------:R-:W-:Y:S01]  /*5610*/  LOP3.LUT R97, R91.reuse, 0x60, RZ, 0xc0, !PT ;  /* 0x000000605b617812 */ /* 0x040fe200078ec0ff */
[----:B------:R-:W-:Y:S01]  /*5620*/  IMAD.U32 R37, R91, 0x10000, RZ ;  /* 0x000100005b257824 */ /* 0x000fe200078e00ff */
[----:B------:R-:W-:-:S02]  /*5630*/  UMOV UR47, 0x400 ;  /* 0x00000400002f7882 */ /* 0x000fc40000000000 */
[----:B------:R-:W2:Y:S01]  /*5640*/  LDC.64 R78, c[0x0][0x8b0] ;  /* 0x00022c00ff4e7b82 */ /* 0x000ea20000000a00 */
[----:B------:R-:W-:Y:S01]  /*5650*/  LOP3.LUT R5, R3, 0xc0, RZ, 0xc0, !PT ;  /* 0x000000c003057812 */ /* 0x000fe200078ec0ff */
[----:B------:R-:W-:Y:S01]  /*5660*/  HFMA2 R36, -RZ, RZ, 0, 0 ;  /* 0x00000000ff247431 */ /* 0x000fe200000001ff */
[----:B------:R-:W-:Y:S01]  /*5670*/  LOP3.LUT R91, R91, 0x4, RZ, 0xc0, !PT ;  /* 0x000000045b5b7812 */ /* 0x000fe200078ec0ff */
[----:B------:R-:W-:Y:S01]  /*5680*/  IMAD.MOV.U32 R94, RZ, RZ, RZ ;  /* 0x000000ffff5e7224 */ /* 0x000fe200078e00ff */
[----:B------:R-:W-:Y:S01]  /*5690*/  LOP3.LUT R96, R5, 0x18, R96, 0xf8, !PT ;  /* 0x0000001805607812 */ /* 0x000fe200078ef860 */
[----:B------:R-:W-:Y:S01]  /*56a0*/  IMAD.MOV.U32 R90, RZ, RZ, RZ ;  /* 0x000000ffff5a7224 */ /* 0x000fe200078e00ff */
[----:B------:R-:W-:Y:S01]  /*56b0*/  LOP3.LUT R37, R37, 0x600000, RZ, 0xc0, !PT ;  /* 0x0060000025257812 */ /* 0x000fe200078ec0ff */
[----:B------:R-:W3:Y:S01]  /*56c0*/  LDC.64 R76, c[0x0][0x8a8] ;  /* 0x00022a00ff4c7b82 */ /* 0x000ee20000000a00 */
[----:B------:R-:W-:Y:S01]  /*56d0*/  IADD3 R95, PT, PT, -R91, 0x2, RZ ;  /* 0x000000025b5f7810 */ /* 0x000fe20007ffe1ff */
[----:B------:R-:W-:Y:S01]  /*56e0*/  IMAD.MOV R92, RZ, RZ, -R92 ;  /* 0x000000ffff5c7224 */ /* 0x000fe200078e0a5c */
[----:B------:R-:W-:Y:S01]  /*56f0*/  LOP3.LUT R96, R96, 0xf20, R3, 0xf8, !PT ;  /* 0x00000f2060607812 */ /* 0x000fe200078ef803 */
[----:B------:R-:W4:Y:S01]  /*5700*/  LDCU UR62, c[0x0][0x370] ;  /* 0x00006e00ff3e77ac */ /* 0x000f220008000800 */
[----:B------:R-:W-:Y:S01]  /*5710*/  MOV R93, RZ ;  /* 0x000000ff005d7202 */ /* 0x000fe20000000f00 */
[----:B------:R-:W-:Y:S01]  /*5720*/  IMAD.SHL.U32 R95, R95, 0x10, RZ ;  /* 0x000000105f5f7824 */ /* 0x000fe200078e00ff */
[----:B------:R-:W-:Y:S01]  /*5730*/  IADD3 R91, PT, PT, -R91, RZ, RZ ;  /* 0x000000ff5b5b7210 */ /* 0x000fe20007ffe1ff */
[----:B-1----:R-:W-:Y:S01]  /*5740*/  ULEA UR47, UR4, UR47, 0x18 ;  /* 0x0000002f042f7291 */ /* 0x002fe2000f8ec0ff */
[----:B------:R-:W1:Y:S01]  /*5750*/  LDCU.64 UR4, c[0x0][0x890] ;  /* 0x00011200ff0477ac */ /* 0x000e620008000a00 */
[----:B------:R-:W-:Y:S01]  /*5760*/  UMOV UR54, 0x1 ;  /* 0x0000000100367882 */ /* 0x000fe20000000000 */
[----:B------:R-:W-:Y:S01]  /*5770*/  UMOV UR46, URZ ;  /* 0x000000ff002e7c82 */ /* 0x000fe20008000000 */
[----:B------:R-:W2:Y:S05]  /*5780*/  LDCU UR41, c[0x0][0xb0c] ;  /* 0x00016180ff2977ac */ /* 0x000eaa0008000800 */
[----:B------:R-:W4:Y:S01]  /*5790*/  LDS R0, [UR47+0x1f0] ;  /* 0x0001f02fff007984 */ /* 0x000f220008000800 */
[----:B------:R-:W2:Y:S01]  /*57a0*/  LDCU UR39, c[0x0][0xb30] ;  /* 0x00016600ff2777ac */ /* 0x000ea20008000800 */
[----:B------:R-:W2:Y:S01]  /*57b0*/  LDCU.64 UR60, c[0x0][0x888] ;  /* 0x00011100ff3c77ac */ /* 0x000ea20008000a00 */
[----:B-1----:R-:W-:Y:S01]  /*57c0*/  IMAD.U32 R99, RZ, RZ, UR4 ;  /* 0x00000004ff637e24 */ /* 0x002fe2000f8e00ff */
[----:B------:R-:W-:Y:S01]  /*57d0*/  UIADD3 UR4, UPT, UPT, UR47, 0x200, URZ ;  /* 0x000002002f047890 */ /* 0x000fe2000fffe0ff */
[----:B------:R-:W-:Y:S01]  /*57e0*/  IMAD.U32 R98, RZ, RZ, UR5 ;  /* 0x00000005ff627e24 */ /* 0x000fe2000f8e00ff */
[----:B------:R-:W1:Y:S04]  /*57f0*/  LDCU.64 UR42, c[0x0][0xb28] ;  /* 0x00016500ff2a77ac */ /* 0x000e680008000a00 */
[----:B------:R-:W-:Y:S01]  /*5800*/  LEA R96, R96, UR4, 0x1 ;  /* 0x0000000460607c11 */ /* 0x000fe2000f8e08ff */
[----:B------:R-:W1:Y:S01]  /*5810*/  LDCU.128 UR56, c[0x0][0xb10] ;  /* 0x00016200ff3877ac */ /* 0x000e620008000c00 */
[----:B------:R-:W1:Y:S01]  /*5820*/  LDCU UR55, c[0x0][0x374] ;  /* 0x00006e80ff3777ac */ /* 0x000e620008000800 */
[----:B------:R-:W-:Y:S01]  /*5830*/  UMOV UR53, URZ ;  /* 0x000000ff00357c82 */ /* 0x000fe20008000000 */
[----:B------:R-:W-:Y:S01]  /*5840*/  UMOV UR52, URZ ;  /* 0x000000ff00347c82 */ /* 0x000fe20008000000 */
[----:B----4-:R-:W-:Y:S01]  /*5850*/  IADD3 R37, PT, PT, R0, R37, RZ ;  /* 0x0000002500257210 */ /* 0x010fe20007ffe0ff */
[----:B-123--:R-:W-:-:S07]  /*5860*/  IMAD.U32 R0, RZ, RZ, UR4 ;  /* 0x00000004ff007e24 */ /* 0x00efce000f8e00ff */
.L_x_130:
[C---:B------:R-:W-:Y:S02]  /*5870*/  LEA R3, R90.reuse, UR47, 0x3 ;  /* 0x0000002f5a037c11 */ /* 0x040fe4000f8e18ff */
[----:B------:R-:W-:Y:S02]  /*5880*/  SHF.L.U32 R0, R93, 0x1f, RZ ;  /* 0x0000001f5d007819 */ /* 0x000fe400000006ff */
[----:B------:R-:W-:Y:S02]  /*5890*/  LEA R5, R90, UR47, 0x4 ;  /* 0x0000002f5a057c11 */ /* 0x000fe4000f8e20ff */
[----:B-1----:R-:W1:Y:S02]  /*58a0*/  SYNCS.PHASECHK.TRANS64.TRYWAIT P0, [R3+URZ+0x140], R0 ;  /* 0x00014000030075a7 */ /* 0x002e6400080011ff */
[----:B-1----:R-:W-:Y:S05]  /*58b0*/  @!P0 BRA `(.L_x_100) ;  /* 0x0000003800248947 */ /* 0x002fea0003800000 */
.L_x_196:
        /* <DEDUP_REMOVED lines=8> */
[----:B--2---:R-:W-:Y:S11]  /*5940*/  LOP3.LUT P0, RZ, R6, 0x1, RZ, 0xc0, !PT ;  /* 0x0000000106ff7812 */ /* 0x004ff6000780c0ff */
[----:B------:R-:W-:Y:S02]  /*5950*/  @!UPT UIADD3 URZ, UPT, UPT, URZ, URZ, URZ ;  /* 0x000000fffffff290 */ /* 0x000fe4000fffe0ff */
[----:B---3--:R-:W-:Y:S01]  /*5960*/  VOTEU.ANY UP1, P0 ;  /* 0x0000000000ff7886 */ /* 0x008fe20000020100 */
[----:B------:R-:W-:Y:S01]  /*5970*/  PLOP3.LUT P0, PT, PT, PT, UP1, 0x80, 0x8 ;  /* 0x000000000008781c */ /* 0x000fe20003f0f018 */
[----:B------:R-:W-:Y:S06]  /*5980*/  UP2UR UR4, UPR, URZ, 0x2 ;  /* 0x00000002ff047883 */ /* 0x000fec0008000000 */
[----:B------:R-:W-:Y:S06]  /*5990*/  IMAD.U32 R100, RZ, RZ, UR4 ;  /* 0x00000004ff647e24 */ /* 0x000fec000f8e00ff */
[----:B-1----:R-:W-:Y:S02]  /*59a0*/  @P0 SHF.R.U32.HI R0, RZ, 0x10, R5 ;  /* 0x00000010ff000819 */ /* 0x002fe40000011605 */
        /* <DEDUP_REMOVED lines=12> */
[----:B------:R-:W2:Y:S01]  /*5a70*/  LDCU UR12, c[0x0][0xb20] ;  /* 0x00016400ff0c77ac */ /* 0x000ea20008000800 */
[----:B------:R-:W-:Y:S02]  /*5a80*/  UIMAD.WIDE.U32 UR4, UR55, UR59, URZ ;  /* 0x0000003b370472a5 */ /* 0x000fe4000f8e00ff */
[----:B------:R-:W-:Y:S02]  /*5a90*/  UIMAD.WIDE.U32 UR6, UR62, UR56, URZ ;  /* 0x000000383e0672a5 */ /* 0x000fe4000f8e00ff */
[----:B------:R-:W-:Y:S02]  /*5aa0*/  UISETP.NE.AND UP0, UPT, UR58, 0x1, UPT ;  /* 0x000000013a00788c */ /* 0x000fe4000bf05270 */
[----:B------:R-:W-:Y:S02]  /*5ab0*/  UIMAD.WIDE.U32 UR8, UR37, UR59, URZ ;  /* 0x0000003b250872a5 */ /* 0x000fe4000f8e00ff */
[----:B------:R-:W-:Y:S02]  /*5ac0*/  UIMAD.WIDE.U32 UR10, UR38, UR56, URZ ;  /* 0x00000038260a72a5 */ /* 0x000fe4000f8e00ff */
[----:B------:R-:W-:Y:S02]  /*5ad0*/  UISETP.NE.AND UP1, UPT, UR41, 0x1, UPT ;  /* 0x000000012900788c */ /* 0x000fe4000bf25270 */
[----:B------:R-:W-:Y:S01]  /*5ae0*/  UISETP.NE.AND UP2, UPT, UR40, 0x1, UPT ;  /* 0x000000012800788c */ /* 0x000fe2000bf45270 */
[----:B------:R-:W-:Y:S02]  /*5af0*/  UMOV UR4, UR5 ;  /* 0x0000000500047c82 */ /* 0x000fe40008000000 */
[----:B--2---:R-:W-:Y:S03]  /*5b00*/  USHF.R.U32.HI UR5, URZ, UR12, UR4 ;  /* 0x0000000cff057299 */ /* 0x004fe60008011604 */
[----:B------:R-:W-:Y:S02]  /*5b10*/  UMOV UR4, UR7 ;  /* 0x0000000700047c82 */ /* 0x000fe40008000000 */
[----:B------:R-:W-:Y:S02]  /*5b20*/  USHF.R.U32.HI UR7, URZ, UR57, UR4 ;  /* 0x00000039ff077299 */ /* 0x000fe40008011604 */
[----:B------:R-:W-:Y:S02]  /*5b30*/  USEL UR4, UR55, UR5, !UP0 ;  /* 0x0000000537047287 */ /* 0x000fe4000c000000 */
[----:B------:R-:W-:Y:S01]  /*5b40*/  USEL UR7, UR62, UR7, !UP1 ;  /* 0x000000073e077287 */ /* 0x000fe2000c800000 */
[----:B------:R-:W-:Y:S01]  /*5b50*/  UMOV UR5, UR9 ;  /* 0x0000000900057c82 */ /* 0x000fe20008000000 */
[----:B------:R-:W-:Y:S02]  /*5b60*/  UIMAD.WIDE.U32 UR8, UR4, UR42, URZ ;  /* 0x0000002a040872a5 */ /* 0x000fe4000f8e00ff */
[----:B------:R-:W-:Y:S03]  /*5b70*/  USHF.R.U32.HI UR6, URZ, UR12, UR5 ;  /* 0x0000000cff067299 */ /* 0x000fe60008011605 */
[----:B------:R-:W-:Y:S01]  /*5b80*/  UMOV UR5, UR11 ;  /* 0x0000000b00057c82 */ /* 0x000fe20008000000 */
[----:B------:R-:W-:Y:S02]  /*5b90*/  UIMAD.WIDE.U32 UR10, UR7, UR42, URZ ;  /* 0x0000002a070a72a5 */ /* 0x000fe4000f8e00ff */
[----:B------:R-:W-:Y:S02]  /*5ba0*/  USHF.R.U32.HI UR12, URZ, UR57, UR5 ;  /* 0x00000039ff0c7299 */ /* 0x000fe40008011605 */
[----:B------:R-:W-:Y:S01]  /*5bb0*/  USEL UR6, UR37, UR6, !UP0 ;  /* 0x0000000625067287 */ /* 0x000fe2000c000000 */
[----:B------:R-:W-:Y:S02]  /*5bc0*/  UMOV UR5, UR9 ;  /* 0x0000000900057c82 */ /* 0x000fe40008000000 */
[----:B------:R-:W-:Y:S01]  /*5bd0*/  UMOV UR10, UR11 ;  /* 0x0000000b000a7c82 */ /* 0x000fe20008000000 */
[----:B------:R-:W-:Y:S02]  /*5be0*/  @UP2 USHF.R.U32.HI UR4, URZ, UR43, UR5 ;  /* 0x0000002bff042299 */ /* 0x000fe40008011605 */
[----:B------:R-:W-:Y:S02]  /*5bf0*/  @UP2 USHF.R.U32.HI UR7, URZ, UR43, UR10 ;  /* 0x0000002bff072299 */ /* 0x000fe4000801160a */
[----:B------:R-:W-:Y:S02]  /*5c00*/  UIMAD UR4, UR40, UR4, URZ ;  /* 0x00000004280472a4 */ /* 0x000fe4000f8e02ff */
[----:B------:R-:W-:Y:S02]  /*5c10*/  UIMAD.WIDE.U32 UR10, UR6, UR42, URZ ;  /* 0x0000002a060a72a5 */ /* 0x000fe4000f8e00ff */
[----:B------:R-:W-:Y:S02]  /*5c20*/  USEL UR5, UR38, UR12, !UP1 ;  /* 0x0000000c26057287 */ /* 0x000fe4000c800000 */
[----:B------:R-:W-:Y:S02]  /*5c30*/  UIMAD UR8, UR40, UR7, URZ ;  /* 0x00000007280872a4 */ /* 0x000fe4000f8e02ff */
[----:B------:R-:W-:Y:S03]  /*5c40*/  UISETP.GE.AND UP0, UPT, UR6, UR4, UPT ;  /* 0x000000040600728c */ /* 0x000fe6000bf06270 */
[----:B------:R-:W-:Y:S01]  /*5c50*/  UMOV UR4, UR11 ;  /* 0x0000000b00047c82 */ /* 0x000fe20008000000 */
[----:B------:R-:W-:Y:S02]  /*5c60*/  UISETP.GE.OR UP0, UPT, UR5, UR8, UP0 ;  /* 0x000000080500728c */ /* 0x000fe40008706670 */
[----:B------:R-:W-:Y:S02]  /*5c70*/  USHF.R.U32.HI UR4, URZ, UR43, UR4 ;  /* 0x0000002bff047299 */ /* 0x000fe40008011604 */
[----:B------:R-:W-:Y:S02]  /*5c80*/  UIMAD.WIDE.U32 UR8, UR5, UR42, URZ ;  /* 0x0000002a050872a5 */ /* 0x000fe4000f8e00ff */
[----:B------:R-:W-:Y:S02]  /*5c90*/  USEL UR11, UR6, UR4, !UP2 ;  /* 0x00000004060b7287 */ /* 0x000fe4000d000000 */
[----:B------:R-:W-:Y:S02]  /*5ca0*/  UIADD3 UR8, UPT, UPT, -UR5, URZ, URZ ;  /* 0x000000ff05087290 */ /* 0x000fe4000fffe1ff */
[----:B------:R-:W-:Y:S01]  /*5cb0*/  UIADD3 UR10, UPT, UPT, -UR11, URZ, URZ ;  /* 0x000000ff0b0a7290 */ /* 0x000fe2000fffe1ff */
[----:B------:R-:W-:Y:S01]  /*5cc0*/  @!UP0 UMOV UR4, UR9 ;  /* 0x0000000900048c82 */ /* 0x000fe20008000000 */
[----:B------:R-:W-:Y:S02]  /*5cd0*/  UIADD3 UR9, UPT, UPT, -UR6, URZ, URZ ;  /* 0x000000ff06097290 */ /* 0x000fe4000fffe1ff */
[----:B------:R-:W-:Y:S02]  /*5ce0*/  @!UP0 USHF.R.U32.HI UR4, URZ, UR43, UR4 ;  /* 0x0000002bff048299 */ /* 0x000fe40008011604 */
[----:B------:R-:W-:Y:S02]  /*5cf0*/  UIMAD UR10, UR40, UR10, UR6 ;  /* 0x0000000a280a72a4 */ /* 0x000fe4000f8e0206 */
[----:B------:R-:W-:Y:S04]  /*5d00*/  @!UP0 USEL UR4, UR5, UR4, !UP2 ;  /* 0x0000000405048287 */ /* 0x000fe8000d000000 */
[----:B------:R-:W-:Y:S02]  /*5d10*/  @!UP0 UIMAD UR10, UR7, UR10, UR4 ;  /* 0x0000000a070a82a4 */ /* 0x000fe4000f8e0204 */
[----:B------:R-:W-:Y:S02]  /*5d20*/  @!UP0 UIADD3 UR11, UPT, UPT, UR11, -UR4, URZ ;  /* 0x800000040b0b8290 */ /* 0x000fe4000fffe0ff */
[----:B------:R-:W-:Y:S02]  /*5d30*/  UIMAD UR7, UR41, UR8, UR38 ;  /* 0x00000008290772a4 */ /* 0x000fe4000f8e0226 */
[----:B------:R-:W-:Y:S02]  /*5d40*/  @!UP0 UIMAD UR6, UR11, UR40, UR5 ;  /* 0x000000280b0682a4 */ /* 0x000fe4000f8e0205 */
[----:B------:R-:W-:Y:S01]  /*5d50*/  UIMAD UR4, UR58, UR9, UR37 ;  /* 0x000000093a0472a4 */ /* 0x000fe2000f8e0225 */
[----:B------:R-:W-:Y:S02]  /*5d60*/  @!UP0 UMOV UR5, UR10 ;  /* 0x0000000a00058c82 */ /* 0x000fe40008000000 */
[----:B------:R-:W-:Y:S02]  /*5d70*/  UIMAD UR38, UR5, UR41, UR7 ;  /* 0x00000029052672a4 */ /* 0x000fe4000f8e0207 */
[----:B------:R-:W-:Y:S11]  /*5d80*/  UIMAD UR37, UR6, UR58, UR4 ;  /* 0x0000003a062572a4 */ /* 0x000ff6000f8e0204 */
[----:B------:R-:W-:Y:S01]  /*5d90*/  @!UPT UIADD3 URZ, UPT, UPT, URZ, URZ, URZ ;  /* 0x000000fffffff290 */ /* 0x000fe2000fffe0ff */
.L_x_101:
[----:B------:R-:W-:Y:S01]  /*5da0*/  UISETP.NE.AND UP0, UPT, UR39, 0x1, UPT ;  /* 0x000000012700788c */ /* 0x000fe2000bf05270 */
[----:B------:R-:W-:Y:S01]  /*5db0*/  IADD3 R90, PT, PT, R90, 0x1, RZ ;  /* 0x000000015a5a7810 */ /* 0x000fe20007ffe0ff */
[----:B------:R-:W-:Y:S02]  /*5dc0*/  UIADD3 UR11, UPT, UPT, UR47, 0x200, URZ ;  /* 0x000002002f0b7890 */ /* 0x000fe4000fffe0ff */
[----:B------:R-:W-:Y:S02]  /*5dd0*/  USHF.L.U32 UR50, UR25, 0x7, URZ ;  /* 0x0000000719327899 */ /* 0x000fe400080006ff */
[----:B------:R-:W-:Y:S05]  /*5de0*/  USHF.L.U32 UR49, UR30, 0x6, URZ ;  /* 0x000000061e317899 */ /* 0x000fea00080006ff */
[----:B------:R-:W2:Y:S01]  /*5df0*/  @!UP0 LDCU.128 UR12, c[0x0][0xb10] ;  /* 0x00016200ff0c87ac */ /* 0x000ea20008000c00 */
[----:B------:R-:W3:Y:S01]  /*5e00*/  @!UP0 LDCU UR5, c[0x0][0xb0c] ;  /* 0x00016180ff0587ac */ /* 0x000ee20008000800 */
[----:B------:R-:W4:Y:S01]  /*5e10*/  @!UP0 LDCU UR10, c[0x0][0xb20] ;  /* 0x00016400ff0a87ac */ /* 0x000f220008000800 */
[----:B--2---:R-:W-:Y:S02]  /*5e20*/  UIMAD.WIDE.U32 UR8, UR38, UR12, URZ ;  /* 0x0000000c260872a5 */ /* 0x004fe4000f8e00ff */
[----:B------:R-:W-:Y:S02]  /*5e30*/  UIMAD.WIDE.U32 UR6, UR37, UR15, URZ ;  /* 0x0000000f250672a5 */ /* 0x000fe4000f8e00ff */
[----:B------:R-:W-:Y:S03]  /*5e40*/  @!UP0 UISETP.NE.AND UP1, UPT, UR14, 0x1, UPT ;  /* 0x000000010e00888c */ /* 0x000fe6000bf25270 */
[----:B------:R-:W-:Y:S01]  /*5e50*/  @!UP0 UMOV UR4, UR9 ;  /* 0x0000000900048c82 */ /* 0x000fe20008000000 */
[----:B---3--:R-:W-:Y:S02]  /*5e60*/  @!UP0 UISETP.NE.AND UP2, UPT, UR5, 0x1, UPT ;  /* 0x000000010500888c */ /* 0x008fe4000bf45270 */
[----:B------:R-:W-:Y:S01]  /*5e70*/  @!UP0 USHF.R.U32.HI UR4, URZ, UR13, UR4 ;  /* 0x0000000dff048299 */ /* 0x000fe20008011604 */
[----:B------:R-:W-:Y:S02]  /*5e80*/  @!UP0 UMOV UR6, UR7 ;  /* 0x0000000700068c82 */ /* 0x000fe40008000000 */
[----:B----4-:R-:W-:Y:S02]  /*5e90*/  @!UP0 USHF.R.U32.HI UR6, URZ, UR10, UR6 ;  /* 0x0000000aff068299 */ /* 0x010fe40008011606 */
[----:B------:R-:W-:Y:S02]  /*5ea0*/  @!UP0 USEL UR7, UR38, UR4, !UP2 ;  /* 0x0000000426078287 */ /* 0x000fe4000d000000 */
[----:B------:R-:W-:Y:S04]  /*5eb0*/  @!UP0 USEL UR6, UR37, UR6, !UP1 ;  /* 0x0000000625068287 */ /* 0x000fe8000c800000 */
[----:B------:R-:W-:Y:S02]  /*5ec0*/  @!UP0 UIADD3 UR4, UPT, UPT, -UR7, UR6, URZ ;  /* 0x0000000607048290 */ /* 0x000fe4000fffe1ff */
[----:B------:R-:W-:Y:S02]  /*5ed0*/  @!UP0 UIADD3 UR6, UPT, UPT, UR7, -UR6, URZ ;  /* 0x8000000607068290 */ /* 0x000fe4000fffe0ff */
[----:B------:R-:W-:Y:S02]  /*5ee0*/  @!UP0 UIMAD UR38, UR4, UR5, UR38 ;  /* 0x00000005042682a4 */ /* 0x000fe4000f8e0226 */
[----:B------:R-:W-:Y:S02]  /*5ef0*/  @!UP0 UIMAD UR37, UR6, UR14, UR37 ;  /* 0x0000000e062582a4 */ /* 0x000fe4000f8e0225 */
[----:B------:R-:W-:Y:S09]  /*5f00*/  ULOP3.LUT UP0, URZ, UR11, 0x1b0, URZ, 0xc0, !UPT ;  /* 0x000001b00bff7892 */ /* 0x000ff2000f80c0ff */
[----:B------:R-:W-:Y:S05]  /*5f10*/  BRA.U !UP0, `(.L_x_102) ;  /* 0x00000001087c7547 */ /* 0x000fea000b800000 */
[----:B------:R-:W2:Y:S01]  /*5f20*/  LDCU.64 UR8, c[0x4][0x80] ;  /* 0x01001000ff0877ac */ /* 0x000ea20008000a00 */
[----:B------:R-:W-:Y:S01]  /*5f30*/  MOV R2, 0x0 ;  /* 0x0000000000027802 */ /* 0x000fe20000000f00 */
[----:B------:R-:W-:Y:S02]  /*5f40*/  HFMA2 R12, -RZ, RZ, 0, 5.9604644775390625e-08 ;  /* 0x00000001ff0c7431 */ /* 0x000fe400000001ff */
[----:B------:R-:W-:Y:S01]  /*5f50*/  IMAD.MOV.U32 R8, RZ, RZ, 0x70 ;  /* 0x00000070ff087424 */ /* 0x000fe200078e00ff */
[----:B------:R3:W4:Y:S01]  /*5f60*/  LDC.64 R14, c[0x4][R2] ;  /* 0x01000000020e7b82 */ /* 0x0007220000000a00 */
[----:B------:R-:W1:Y:S01]  /*5f70*/  LDCU.64 UR6, c[0x4][0x88] ;  /* 0x01001100ff0677ac */ /* 0x000e620008000a00 */
[----:B------:R-:W-:Y:S01]  /*5f80*/  IMAD.MOV.U32 R13, RZ, RZ, RZ ;  /* 0x000000ffff0d7224 */ /* 0x000fe200078e00ff */
[----:B------:R-:W1:Y:S01]  /*5f90*/  LDCU.64 UR4, c[0x4][0x8] ;  /* 0x01000100ff0477ac */ /* 0x000e620008000a00 */
[----:B--2---:R-:W-:Y:S01]  /*5fa0*/  MOV R5, UR9 ;  /* 0x0000000900057c02 */ /* 0x004fe20008000f00 */
[----:B------:R-:W-:Y:S01]  /*5fb0*/  IMAD.U32 R4, RZ, RZ, UR8 ;  /* 0x00000008ff047e24 */ /* 0x000fe2000f8e00ff */
[----:B-1----:R-:W-:Y:S01]  /*5fc0*/  MOV R7, UR7 ;  /* 0x0000000700077c02 */ /* 0x002fe20008000f00 */
[----:B------:R-:W-:Y:S01]  /*5fd0*/  IMAD.U32 R6, RZ, RZ, UR6 ;  /* 0x00000006ff067e24 */ /* 0x000fe2000f8e00ff */
[----:B------:R-:W-:Y:S01]  /*5fe0*/  MOV R11, UR5 ;  /* 0x00000005000b7c02 */ /* 0x000fe20008000f00 */
[----:B------:R-:W-:Y:S02]  /*5ff0*/  IMAD.U32 R10, RZ, RZ, UR4 ;  /* 0x00000004ff0a7e24 */ /* 0x000fe4000f8e00ff */
[----:B------:R-:W-:Y:S07]  /*6000*/  LEPC R20, `(.L_x_103) ;  /* 0x000000001014794e */ /* 0x000fee0000000000 */
[----:B---345:R-:W-:Y:S05]  /*6010*/  CALL.ABS.NOINC R14 ;  /* 0x000000000e007343 */ /* 0x038fea0003c00000 */
.L_x_103:
[----:B------:R-:W1:Y:S01]  /*6020*/  LDCU.64 UR8, c[0x4][0x80] ;  /* 0x01001000ff0877ac */ /* 0x000e620008000a00 */
[----:B------:R-:W2:Y:S01]  /*6030*/  LDC.64 R2, c[0x4][R2] ;  /* 0x0100000002027b82 */ /* 0x000ea20000000a00 */
[----:B------:R-:W-:Y:S02]  /*6040*/  HFMA2 R12, -RZ, RZ, 0, 5.9604644775390625e-08 ;  /* 0x00000001ff0c7431 */ /* 0x000fe400000001ff */
[----:B------:R-:W-:Y:S02]  /*6050*/  IMAD.MOV.U32 R8, RZ, RZ, 0x70 ;  /* 0x00000070ff087424 */ /* 0x000fe400078e00ff */
[----:B------:R-:W-:Y:S01]  /*6060*/  IMAD.MOV.U32 R13, RZ, RZ, RZ ;  /* 0x000000ffff0d7224 */ /* 0x000fe200078e00ff */
[----:B------:R-:W3:Y:S01]  /*6070*/  LDCU.64 UR6, c[0x4][0x88] ;  /* 0x01001100ff0677ac */ /* 0x000ee20008000a00 */
[----:B------:R-:W4:Y:S01]  /*6080*/  LDCU.64 UR4, c[0x4][0x8] ;  /* 0x01000100ff0477ac */ /* 0x000f220008000a00 */
[----:B-1----:R-:W-:Y:S02]  /*6090*/  MOV R4, UR8 ;  /* 0x0000000800047c02 */ /* 0x002fe40008000f00 */
[----:B------:R-:W-:Y:S02]  /*60a0*/  MOV R5, UR9 ;  /* 0x0000000900057c02 */ /* 0x000fe40008000f00 */
[----:B---3--:R-:W-:Y:S01]  /*60b0*/  MOV R7, UR7 ;  /* 0x0000000700077c02 */ /* 0x008fe20008000f00 */
[----:B------:R-:W-:Y:S01]  /*60c0*/  IMAD.U32 R6, RZ, RZ, UR6 ;  /* 0x00000006ff067e24 */ /* 0x000fe2000f8e00ff */
[----:B----4-:R-:W-:Y:S01]  /*60d0*/  MOV R11, UR5 ;  /* 0x00000005000b7c02 */ /* 0x010fe20008000f00 */
[----:B------:R-:W-:Y:S02]  /*60e0*/  IMAD.U32 R10, RZ, RZ, UR4 ;  /* 0x00000004ff0a7e24 */ /* 0x000fe4000f8e00ff */
[----:B------:R-:W-:Y:S07]  /*60f0*/  LEPC R20, `(.L_x_102) ;  /* 0x000000001014794e */ /* 0x000fee0000000000 */
[----:B--2---:R-:W-:Y:S05]  /*6100*/  CALL.ABS.NOINC R2 ;  /* 0x0000000002007343 */ /* 0x004fea0003c00000 */
.L_x_102:
[----:B------:R-:W-:Y:S02]  /*6110*/  R2UR UR6, R88 ;  /* 0x00000000580672ca */ /* 0x000fe400000e0000 */
[----:B------:R-:W-:Y:S02]  /*6120*/  R2UR UR5, R99 ;  /* 0x00000000630572ca */ /* 0x000fe400000e0000 */
[----:B------:R-:W-:Y:S02]  /*6130*/  R2UR UR4, R98 ;  /* 0x00000000620472ca */ /* 0x000fe400000e0000 */
[----:B------:R-:W-:Y:S02]  /*6140*/  ISETP.NE.U32.AND P4, PT, R78, RZ, PT ;  /* 0x000000ff4e00720c */ /* 0x000fe40003f85070 */
[----:B------:R-:W-:Y:S02]  /*6150*/  ISETP.NE.U32.AND P2, PT, RZ, UR60, PT ;  /* 0x0000003cff007c0c */ /* 0x000fe4000bf45070 */
[----:B------:R-:W-:Y:S02]  /*6160*/  ISETP.NE.AND.EX P4, PT, R79, RZ, PT, P4 ;  /* 0x000000ff4f00720c */ /* 0x000fe40003f85340 */
[----:B------:R-:W-:Y:S01]  /*6170*/  ISETP.NE.AND.EX P2, PT, RZ, UR61, PT, P2 ;  /* 0x0000003dff007c0c */ /* 0x000fe2000bf45320 */
[----:B------:R-:W-:Y:S02]  /*6180*/  UISETP.NE.AND UP2, UPT, UR6, URZ, UPT ;  /* 0x000000ff0600728c */ /* 0x000fe4000bf45270 */
[----:B------:R-:W-:Y:S04]  /*6190*/  UISETP.NE.U32.AND UP0, UPT, UR5, URZ, UPT ;  /* 0x000000ff0500728c */ /* 0x000fe8000bf05070 */
[----:B------:R-:W-:Y:S01]  /*61a0*/  UISETP.NE.AND.EX UP1, UPT, UR4, URZ, UPT, UP0 ;  /* 0x000000ff0400728c */ /* 0x000fe2000bf25300 */
[----:B------:R-:W-:Y:S01]  /*61b0*/  PLOP3.LUT P1, PT, PT, PT, UP2, 0x80, 0x8 ;  /* 0x000000000008781c */ /* 0x000fe20003f2f028 */
[----:B------:R-:W-:Y:S03]  /*61c0*/  UPLOP3.LUT UP0, UPT, UPT, UPT, UPT, 0x40, 0x4 ;  /* 0x000000000004789c */ /* 0x000fe60003f0e870 */
[----:B------:R-:W-:Y:S06]  /*61d0*/  @UP2 UPLOP3.LUT UP0, UPT, UPT, UPT, UP1, 0x80, 0x8 ;  /* 0x000000000008289c */ /* 0x000fec0003f0f010 */
[----:B------:R-:W-:Y:S01]  /*61e0*/  PLOP3.LUT P0, PT, PT, PT, UP0, 0x80, 0x8 ;  /* 0x000000000008781c */ /* 0x000fe20003f0f008 */
[----:B------:R-:W-:Y:S01]  /*61f0*/  @!UPT UIADD3 URZ, UPT, UPT, URZ, URZ, URZ ;  /* 0x000000fffffff290 */ /* 0x000fe2000fffe0ff */
[----:B------:R-:W-:Y:S11]  /*6200*/  BRA.U !UP1, `(.L_x_104) ;  /* 0x0000000109407547 */ /* 0x000ff6000b800000 */
[----:B------:R-:W-:Y:S01]  /*6210*/  UISETP.NE.U32.AND UP0, UPT, UR60, URZ, UPT ;  /* 0x000000ff3c00728c */ /* 0x000fe2000bf05070 */
[----:B------:R-:W-:Y:S01]  /*6220*/  R2UR UR6, R99 ;  /* 0x00000000630672ca */ /* 0x000fe200000e0000 */
[----:B------:R-:W2:Y:S01]  /*6230*/  LDCU.64 UR8, c[0x0][0x358] ;  /* 0x00006b00ff0877ac */ /* 0x000ea20008000a00 */
[----:B------:R-:W-:Y:S02]  /*6240*/  HFMA2 R84, -RZ, RZ, 0, 5.9604644775390625e-08 ;  /* 0x00000001ff547431 */ /* 0x000fe400000001ff */
[----:B-1----:R-:W-:Y:S01]  /*6250*/  IMAD.MOV.U32 R0, RZ, RZ, 0x1 ;  /* 0x00000001ff007424 */ /* 0x002fe200078e00ff */
[----:B------:R-:W-:Y:S06]  /*6260*/  UISETP.NE.AND.EX UP0, UPT, UR61, URZ, UPT, UP0 ;  /* 0x000000ff3d00728c */ /* 0x000fec000bf05300 */
[----:B------:R-:W-:Y:S05]  /*6270*/  PLOP3.LUT P3, PT, PT, PT, UP0, 0x80, 0x8 ;  /* 0x000000000008781c */ /* 0x000fea0003f6f008 */
[----:B------:R-:W1:Y:S01]  /*6280*/  @UP0 LDCU.64 UR4, c[0x0][0x888] ;  /* 0x00011100ff0407ac */ /* 0x000e620008000a00 */
[----:B------:R-:W-:Y:S07]  /*6290*/  @UP0 UIMAD UR6, UR36, UR6, URZ ;  /* 0x00000006240602a4 */ /* 0x000fee000f8e02ff */
[----:B------:R-:W-:Y:S01]  /*62a0*/  @!P3 PRMT R84, R0, 0x7610, R84 ;  /* 0x000076100054b816 */ /* 0x000fe20000000054 */
[----:B-1----:R-:W-:Y:S06]  /*62b0*/  @UP0 UIMAD.WIDE UR4, UR6, 0x4, UR4 ;  /* 0x00000004060408a5 */ /* 0x002fec000f8e0204 */
[----:B------:R-:W-:Y:S02]  /*62c0*/  IMAD.U32 R2, RZ, RZ, UR4 ;  /* 0x00000004ff027e24 */ /* 0x000fe4000f8e00ff */
[----:B------:R-:W-:Y:S03]  /*62d0*/  IMAD.U32 R3, RZ, RZ, UR5 ;  /* 0x00000005ff037e24 */ /* 0x000fe6000f8e00ff */
[----:B------:R-:W1:Y:S02]  /*62e0*/  @!UP0 LDCU UR4, c[0x0][0x880] ;  /* 0x00011000ff0487ac */ /* 0x000e640008000800 */
[----:B--2--5:R2:W5:Y:S02]  /*62f0*/  @P3 LDG.E R41, desc[UR8][R2.64] ;  /* 0x0000000802293981 */ /* 0x024564000c1e1900 */
[----:B-12---:R-:W-:Y:S02]  /*6300*/  @!P3 MOV R41, UR4 ;  /* 0x000000040029bc02 */ /* 0x006fe40008000f00 */
.L_x_104:
[----:B------:R-:W-:Y:S05]  /*6310*/  @!P4 BRA `(.L_x_105) ;  /* 0x000000000024c947 */ /* 0x000fea0003800000 */
[----:B------:R-:W-:Y:S01]  /*6320*/  ISETP.NE.U32.AND P3, PT, R76, RZ, PT ;  /* 0x000000ff4c00720c */ /* 0x000fe20003f65070 */
[----:B------:R-:W2:Y:S03]  /*6330*/  LDCU.64 UR4, c[0x0][0x358] ;  /* 0x00006b00ff0477ac */ /* 0x000ea60008000a00 */
[----:B------:R-:W-:Y:S11]  /*6340*/  ISETP.NE.AND.EX P3, PT, R77, RZ, PT, P3 ;  /* 0x000000ff4d00720c */ /* 0x000ff60003f65330 */
[----:B------:R-:W-:Y:S02]  /*6350*/  @!UPT UIADD3 URZ, UPT, UPT, URZ, URZ, URZ ;  /* 0x000000fffffff290 */ /* 0x000fe4000fffe0ff */
[----:B------:R-:W3:Y:S01]  /*6360*/  @P3 LDC.64 R2, c[0x0][0x8a8] ;  /* 0x00022a00ff023b82 */ /* 0x000ee20000000a00 */
[----:B-1----:R-:W-:Y:S04]  /*6370*/  @P3 IMAD R0, R78, UR36, RZ ;  /* 0x000000244e003c24 */ /* 0x002fe8000f8e02ff */
[----:B---3--:R-:W-:Y:S05]  /*6380*/  @P3 IMAD.WIDE R2, R0, 0x4, R2 ;  /* 0x0000000400023825 */ /* 0x008fea00078e0202 */
[----:B--2--5:R2:W5:Y:S02]  /*6390*/  @P3 LDG.E R38, desc[UR4][R2.64] ;  /* 0x0000000402263981 */ /* 0x024564000c1e1900 */
[----:B--2---:R-:W3:Y:S02]  /*63a0*/  @!P3 LDC R38, c[0x0][0x8a0] ;  /* 0x00022800ff26bb82 */ /* 0x004ee40000000800 */
.L_x_105:
[----:B-----5:R-:W-:Y:S01]  /*63b0*/  FSETP.NEU.AND P3, PT, R41, RZ, PT ;  /* 0x000000ff2900720b */ /* 0x020fe20003f6d000 */
[----:B------:R-:W-:Y:S01]  /*63c0*/  ULOP3.LUT UR4, UR54, 0x1, URZ, 0x3c, !UPT ;  /* 0x0000000136047892 */ /* 0x000fe2000f8e3cff */
[----:B------:R-:W-:Y:S01]  /*63d0*/  SEL R5, RZ, 0xffffffff, P2 ;  /* 0xffffffffff057807 */ /* 0x000fe20001000000 */
[----:B------:R-:W-:Y:S01]  /*63e0*/  IMAD.U32 R103, RZ, RZ, UR46 ;  /* 0x0000002eff677e24 */ /* 0x000fe2000f8e00ff */
[----:B------:R-:W-:Y:S01]  /*63f0*/  @P1 LOP3.LUT P2, RZ, R84, 0xff, RZ, 0xc0, !PT ;  /* 0x000000ff54ff1812 */ /* 0x000fe2000784c0ff */
[----:B------:R-:W-:Y:S01]  /*6400*/  IMAD.SHL.U32 R81, R92, 0x10, RZ ;  /* 0x000000105c517824 */ /* 0x000fe200078e00ff */
[----:B------:R-:W-:Y:S01]  /*6410*/  @P1 SEL R2, RZ, 0xffffffff, P3 ;  /* 0xffffffffff021807 */ /* 0x000fe20001800000 */
[----:B------:R-:W-:Y:S01]  /*6420*/  IMAD.U32 R110, RZ, RZ, UR4 ;  /* 0x00000004ff6e7e24 */ /* 0x000fe2000f8e00ff */
[----:B------:R-:W-:Y:S01]  /*6430*/  LEA R102, R36, UR47, 0x3 ;  /* 0x0000002f24667c11 */ /* 0x000fe2000f8e18ff */
[----:B------:R-:W-:Y:S01]  /*6440*/  IMAD.SHL.U32 R103, R103, 0x2000, RZ ;  /* 0x0000200067677824 */ /* 0x000fe200078e00ff */
[----:B------:R-:W-:Y:S01]  /*6450*/  @P0 SEL R2, R5, R2, !P2 ;  /* 0x0000000205020207 */ /* 0x000fe20005000000 */
[----:B------:R-:W-:Y:S01]  /*6460*/  IMAD.SHL.U32 R80, R91, 0x10, RZ ;  /* 0x000000105b507824 */ /* 0x000fe200078e00ff */
[----:B------:R-:W-:Y:S01]  /*6470*/  SHF.L.U32 R3, R94, 0x1f, RZ ;  /* 0x0000001f5e037819 */ /* 0x000fe200000006ff */
[----:B------:R-:W-:Y:S01]  /*6480*/  IMAD.IADD R83, R96, 0x1, R103 ;  /* 0x0000000160537824 */ /* 0x000fe200078e0267 */
[----:B------:R-:W-:Y:S01]  /*6490*/  @P1 LOP3.LUT R2, R2, 0x1, RZ, 0xc0, !PT ;  /* 0x0000000102021812 */ /* 0x000fe200078ec0ff */
[----:B------:R-:W-:Y:S01]  /*64a0*/  BSSY B1, `(.L_x_106) ;  /* 0x0000039000017945 */ /* 0x000fe20003800000 */
[----:B------:R-:W-:Y:S01]  /*64b0*/  PLOP3.LUT P2, PT, PT, PT, UP1, 0x80, 0x8 ;  /* 0x000000000008781c */ /* 0x000fe20003f4f018 */
[----:B------:R-:W-:Y:S01]  /*64c0*/  IMAD.IADD R82, R83, 0x1, R81 ;  /* 0x0000000153527824 */ /* 0x000fe200078e0251 */
[----:B------:R-:W-:Y:S01]  /*64d0*/  ISETP.NE.U32.OR P5, PT, R2, 0x1, !P1 ;  /* 0x000000010200780c */ /* 0x000fe20004fa5470 */
[----:B------:R-:W-:Y:S01]  /*64e0*/  IMAD.U32 R2, RZ, RZ, UR46 ;  /* 0x0000002eff027e24 */ /* 0x000fe2000f8e00ff */
[----:B------:R-:W-:Y:S01]  /*64f0*/  LOP3.LUT P4, R89, R84, 0xff, RZ, 0xc0, !PT ;  /* 0x000000ff54597812 */ /* 0x000fe2000788c0ff */
[----:B------:R-:W-:Y:S01]  /*6500*/  IMAD.MOV.U32 R108, RZ, RZ, 0x1 ;  /* 0x00000001ff6c7424 */ /* 0x000fe200078e00ff */
[----:B------:R-:W-:Y:S01]  /*6510*/  P2R R101, PR, RZ, 0x20 ;  /* 0x00000020ff657803 */ /* 0x000fe20000000000 */
[----:B------:R-:W-:Y:S01]  /*6520*/  IMAD R39, R36, 0x40, R37 ;  /* 0x0000004024277824 */ /* 0x000fe200078e0225 */
[----:B-1----:R-:W-:Y:S01]  /*6530*/  LEA R0, R2, UR47, 0x3 ;  /* 0x0000002f02007c11 */ /* 0x002fe2000f8e18ff */
[----:B------:R-:W-:Y:S01]  /*6540*/  IMAD.U32 R109, RZ, RZ, UR46 ;  /* 0x0000002eff6d7e24 */ /* 0x000fe2000f8e00ff */
[----:B------:R-:W-:Y:S02]  /*6550*/  SEL R2, RZ, 0xffffffff, P3 ;  /* 0xffffffffff027807 */ /* 0x000fe40001800000 */
[----:B------:R-:W-:Y:S02]  /*6560*/  CS2R R74, SRZ ;  /* 0x00000000004a7805 */ /* 0x000fe4000001ff00 */
[----:B------:R-:W-:Y:S02]  /*6570*/  CS2R R72, SRZ ;  /* 0x0000000000487805 */ /* 0x000fe4000001ff00 */
[----:B------:R-:W-:Y:S02]  /*6580*/  CS2R R66, SRZ ;  /* 0x0000000000427805 */ /* 0x000fe4000001ff00 */
[----:B------:R-:W-:Y:S02]  /*6590*/  @P2 SEL R2, R5, R2, !P4 ;  /* 0x0000000205022207 */ /* 0x000fe40006000000 */
[----:B------:R-:W-:Y:S02]  /*65a0*/  CS2R R64, SRZ ;  /* 0x0000000000407805 */ /* 0x000fe4000001ff00 */
[----:B------:R-:W-:Y:S02]  /*65b0*/  @P5 SHF.L.U32 R7, R110, 0x1f, RZ ;  /* 0x0000001f6e075819 */ /* 0x000fe400000006ff */
[----:B------:R-:W-:Y:S02]  /*65c0*/  CS2R R58, SRZ ;  /* 0x00000000003a7805 */ /* 0x000fe4000001ff00 */
[----:B------:R-:W-:Y:S02]  /*65d0*/  LOP3.LUT R2, R2, 0x1, RZ, 0xc0, !PT ;  /* 0x0000000102027812 */ /* 0x000fe400078ec0ff */
[----:B------:R-:W-:Y:S01]  /*65e0*/  CS2R R56, SRZ ;  /* 0x0000000000387805 */ /* 0x000fe2000001ff00 */
[----:B------:R-:W1:Y:S01]  /*65f0*/  @P5 SYNCS.PHASECHK.TRANS64.TRYWAIT P1, [R0+URZ+0x100], R7 ;  /* 0x00010007000055a7 */ /* 0x000e6200080211ff */
[----:B------:R-:W-:Y:S02]  /*6600*/  CS2R R50, SRZ ;  /* 0x0000000000327805 */ /* 0x000fe4000001ff00 */
[----:B------:R-:W-:Y:S02]  /*6610*/  ISETP.NE.U32.AND P2, PT, R2, 0x1, PT ;  /* 0x000000010200780c */ /* 0x000fe40003f45070 */
[----:B------:R-:W-:Y:S01]  /*6620*/  CS2R R48, SRZ ;  /* 0x0000000000307805 */ /* 0x000fe2000001ff00 */
[----:B------:R-:W-:Y:S01]  /*6630*/  IMAD.IADD R47, R83, 0x1, R80 ;  /* 0x00000001532f7824 */ /* 0x000fe200078e0250 */
[----:B------:R-:W-:Y:S01]  /*6640*/  P2R R111, PR, RZ, 0x4 ;  /* 0x00000004ff6f7803 */ /* 0x000fe20000000000 */
[----:B------:R-:W-:Y:S01]  /*6650*/  IMAD.IADD R46, R95, 0x1, R82 ;  /* 0x000000015f2e7824 */ /* 0x000fe200078e0252 */
[----:B------:R2:W4:Y:S01]  /*6660*/  SYNCS.PHASECHK.TRANS64.TRYWAIT P0, [R102+URZ+0x160], R3 ;  /* 0x00016003660075a7 */ /* 0x00052200080011ff */
[----:B-1----:R-:W-:Y:S01]  /*6670*/  @P5 SEL R108, RZ, 0x1, !P1 ;  /* 0x00000001ff6c5807 */ /* 0x002fe20004800000 */
[----:B--2---:R-:W-:Y:S06]  /*6680*/  @!P5 BRA `(.L_x_107) ;  /* 0x000000000068d947 */ /* 0x004fec0003800000 */
[----:B------:R-:W-:Y:S01]  /*6690*/  ISETP.NE.AND P1, PT, R108, RZ, PT ;  /* 0x000000ff6c00720c */ /* 0x000fe20003f25270 */
[----:B------:R-:W-:Y:S01]  /*66a0*/  BSSY B0, `(.L_x_108) ;  /* 0x000000d000007945 */ /* 0x000fe20003800000 */
[----:B------:R-:W-:Y:S02]  /*66b0*/  CS2R R50, SRZ ;  /* 0x0000000000327805 */ /* 0x000fe4000001ff00 */
[----:B------:R-:W-:Y:S02]  /*66c0*/  CS2R R48, SRZ ;  /* 0x0000000000307805 */ /* 0x000fe4000001ff00 */
[----:B------:R-:W-:Y:S02]  /*66d0*/  CS2R R58, SRZ ;  /* 0x00000000003a7805 */ /* 0x000fe4000001ff00 */
[----:B------:R-:W-:Y:S02]  /*66e0*/  CS2R R56, SRZ ;  /* 0x0000000000387805 */ /* 0x000fe4000001ff00 */
[----:B------:R-:W-:Y:S02]  /*66f0*/  CS2R R66, SRZ ;  /* 0x0000000000427805 */ /* 0x000fe4000001ff00 */
[----:B------:R-:W-:Y:S02]  /*6700*/  CS2R R64, SRZ ;  /* 0x0000000000407805 */ /* 0x000fe4000001ff00 */
[----:B------:R-:W-:Y:S02]  /*6710*/  CS2R R74, SRZ ;  /* 0x00000000004a7805 */ /* 0x000fe4000001ff00 */
[----:B------:R-:W-:Y:S01]  /*6720*/  CS2R R72, SRZ ;  /* 0x0000000000487805 */ /* 0x000fe2000001ff00 */
[----:B------:R-:W-:Y:S06]  /*6730*/  @P1 BRA `(.L_x_109) ;  /* 0x00000000000c1947 */ /* 0x000fec0003800000 */
[----:B------:R-:W-:Y:S04]  /*6740*/  SHF.L.U32 R5, R110, 0x1f, RZ ;  /* 0x0000001f6e057819 */ /* 0x000fe800000006ff */
[----:B------:R-:W1:Y:S02]  /*6750*/  SYNCS.PHASECHK.TRANS64.TRYWAIT P1, [R0+URZ+0x100], R5 ;  /* 0x00010005000075a7 */ /* 0x000e6400080211ff */
[----:B-1----:R-:W-:Y:S05]  /*6760*/  @!P1 BRA `(.L_x_110) ;  /* 0x00000028008c9947 */ /* 0x002fea0003800000 */
.L_x_109:
[----:B------:R-:W-:Y:S05]  /*6770*/  BSYNC B0 ;  /* 0x0000000000007941 */ /* 0x000fea0003800000 */
.L_x_108:
[----:B------:R-:W-:Y:S01]  /*6780*/  ISETP.NE.AND P1, PT, R111, RZ, PT ;  /* 0x000000ff6f00720c */ /* 0x000fe20003f25270 */
[----:B------:R-:W-:Y:S04]  /*6790*/  UIADD3 UR4, UPT, UPT, UR46, 0x1, URZ ;  /* 0x000000012e047890 */ /* 0x000fe8000fffe0ff */
[----:B------:R-:W-:Y:S04]  /*67a0*/  UISETP.NE.AND UP0, UPT, UR4, 0x3, UPT ;  /* 0x000000030400788c */ /* 0x000fe8000bf05270 */
[----:B------:R-:W-:Y:S02]  /*67b0*/  USEL UR5, URZ, 0x1, UP0 ;  /* 0x00000001ff057887 */ /* 0x000fe40008000000 */
[----:B------:R-:W-:Y:S02]  /*67c0*/  USEL UR4, UR4, URZ, UP0 ;  /* 0x000000ff04047287 */ /* 0x000fe40008000000 */
[----:B------:R2:W1:Y:S02]  /*67d0*/  @P1 LDS.128 R48, [R83] ;  /* 0x0000000053301984 */ /* 0x0004640000000c00 */
[----:B------:R-:W-:Y:S02]  /*67e0*/  LOP3.LUT R110, R110, UR5, RZ, 0x3c, !PT ;  /* 0x000000056e6e7c12 */ /* 0x000fe4000f8e3cff */
[----:B------:R2:W1:Y:S01]  /*67f0*/  @P1 LDS.128 R56, [R82+0x10] ;  /* 0x0000100052381984 */ /* 0x0004620000000c00 */
[----:B------:R-:W-:Y:S03]  /*6800*/  IMAD.U32 R109, RZ, RZ, UR4 ;  /* 0x00000004ff6d7e24 */ /* 0x000fe6000f8e00ff */
[----:B------:R2:W1:Y:S04]  /*6810*/  @P1 LDS.128 R64, [R47+0x20] ;  /* 0x000020002f401984 */ /* 0x0004680000000c00 */
[----:B------:R2:W1:Y:S02]  /*6820*/  @P1 LDS.128 R72, [R46+0x10] ;  /* 0x000010002e481984 */ /* 0x0004640000000c00 */
.L_x_107:
[----:B------:R-:W-:Y:S05]  /*6830*/  BSYNC B1 ;  /* 0x0000000000017941 */ /* 0x000fea0003800000 */
.L_x_106:
[----:B-1----:R-:W-:Y:S04]  /*6840*/  SHF.R.U32.HI R0, RZ, 0x15, R39 ;  /* 0x00000015ff007819 */ /* 0x002fe80000011627 */
[----:B------:R-:W-:Y:S01]  /*6850*/  LOP3.LUT P1, RZ, R0, 0x3, R85, 0x48, !PT ;  /* 0x0000000300ff7812 */ /* 0x000fe20007824855 */
[----:B------:R-:W-:Y:S01]  /*6860*/  @!UPT UIADD3 URZ, UPT, UPT, URZ, URZ, URZ ;  /* 0x000000fffffff290 */ /* 0x000fe2000fffe0ff */
[----:B----4-:R-:W-:Y:S11]  /*6870*/  @P0 BRA `(.L_x_111) ;  /* 0x0000000000080947 */ /* 0x010ff60003800000 */
[----:B------:R-:W1:Y:S02]  /*6880*/  SYNCS.PHASECHK.TRANS64.TRYWAIT P0, [R102+URZ+0x160], R3 ;  /* 0x00016003660075a7 */ /* 0x000e6400080011ff */
[----:B-1----:R-:W-:Y:S05]  /*6890*/  @!P0 BRA `(.L_x_112) ;  /* 0x0000002800548947 */ /* 0x002fea0003800000 */
.L_x_111:
[----:B------:R-:W-:Y:S05]  /*68a0*/  @!P1 BRA `(.L_x_113) ;  /* 0x0000000000409947 */ /* 0x000fea0003800000 */
[----:B------:R-:W4:Y:S01]  /*68b0*/  LDCU.64 UR8, c[0x4][0x70] ;  /* 0x01000e00ff0877ac */ /* 0x000f220008000a00 */
[----:B-1----:R-:W-:Y:S01]  /*68c0*/  MOV R3, 0x0 ;  /* 0x0000000000037802 */ /* 0x002fe20000000f00 */
[----:B------:R-:W-:Y:S02]  /*68d0*/  HFMA2 R12, -RZ, RZ, 0, 5.9604644775390625e-08 ;  /* 0x00000001ff0c7431 */ /* 0x000fe400000001ff */
[----:B------:R-:W-:Y:S02]  /*68e0*/  IMAD.MOV.U32 R8, RZ, RZ, 0x192 ;  /* 0x00000192ff087424 */ /* 0x000fe400078e00ff */
[----:B------:R-:W-:Y:S01]  /*68f0*/  IMAD.MOV.U32 R13, RZ, RZ, RZ ;  /* 0x000000ffff0d7224 */ /* 0x000fe200078e00ff */
[----:B------:R-:W1:Y:S01]  /*6900*/  LDCU.64 UR6, c[0x4][0x78] ;  /* 0x01000f00ff0677ac */ /* 0x000e620008000a00 */
[----:B------:R-:W2:Y:S01]  /*6910*/  LDC.64 R2, c[0x4][R3] ;  /* 0x0100000003027b82 */ /* 0x000ea20000000a00 */
[----:B------:R-:W5:Y:S01]  /*6920*/  LDCU.64 UR4, c[0x4][0x10] ;  /* 0x01000200ff0477ac */ /* 0x000f620008000a00 */
[----:B----4-:R-:W-:Y:S01]  /*6930*/  MOV R5, UR9 ;  /* 0x0000000900057c02 */ /* 0x010fe20008000f00 */
[----:B------:R-:W-:Y:S01]  /*6940*/  IMAD.U32 R4, RZ, RZ, UR8 ;  /* 0x00000008ff047e24 */ /* 0x000fe2000f8e00ff */
[----:B-1----:R-:W-:Y:S01]  /*6950*/  MOV R7, UR7 ;  /* 0x0000000700077c02 */ /* 0x002fe20008000f00 */
[----:B------:R-:W-:Y:S01]  /*6960*/  IMAD.U32 R6, RZ, RZ, UR6 ;  /* 0x00000006ff067e24 */ /* 0x000fe2000f8e00ff */
[----:B-----5:R-:W-:Y:S01]  /*6970*/  MOV R11, UR5 ;  /* 0x00000005000b7c02 */ /* 0x020fe20008000f00 */
[----:B------:R-:W-:Y:S02]  /*6980*/  IMAD.U32 R10, RZ, RZ, UR4 ;  /* 0x00000004ff0a7e24 */ /* 0x000fe4000f8e00ff */
[----:B------:R-:W-:Y:S07]  /*6990*/  LEPC R20, `(.L_x_113) ;  /* 0x000000001014794e */ /* 0x000fee0000000000 */
[----:B--23--:R-:W-:Y:S05]  /*69a0*/  CALL.ABS.NOINC R2 ;  /* 0x0000000002007343 */ /* 0x00cfea0003c00000 */
.L_x_113:
[C---:B------:R-:W-:Y:S01]  /*69b0*/  SHF.L.U32 R40, R48.reuse, 0x10, RZ ;  /* 0x0000001030287819 */ /* 0x040fe200000006ff */
[----:B------:R-:W-:Y:S05]  /*69c0*/  WARPSYNC.ALL ;  /* 0x0000000000007948 */ /* 0x000fea0003800000 */
[----:B------:R-:W-:Y:S01]  /*69d0*/  R2UR UR4, R39 ;  /* 0x00000000270472ca */ /* 0x000fe200000e0000 */
[----:B------:R-:W-:Y:S01]  /*69e0*/  BSSY.RECONVERGENT B0, `(.L_x_114) ;  /* 0x0000087000007945 */ /* 0x000fe20003800200 */
[----:B------:R-:W-:Y:S02]  /*69f0*/  LOP3.LUT R43, R48, 0xffff0000, RZ, 0xc0, !PT ;  /* 0xffff0000302b7812 */ /* 0x000fe400078ec0ff */
[----:B------:R-:W-:Y:S02]  /*6a00*/  SHF.L.U32 R42, R49, 0x10, RZ ;  /* 0x00000010312a7819 */ /* 0x000fe400000006ff */
[----:B------:R-:W-:Y:S02]  /*6a10*/  SHF.L.U32 R45, R51, 0x10, RZ ;  /* 0x00000010332d7819 */ /* 0x000fe400000006ff */
[----:B------:R-:W-:Y:S02]  /*6a20*/  LOP3.LUT R44, R75, 0xffff0000, RZ, 0xc0, !PT ;  /* 0xffff00004b2c7812 */ /* 0x000fe400078ec0ff */
[----:B------:R-:W-:Y:S03]  /*6a30*/  ISETP.NE.AND P0, PT, R97, RZ, PT ;  /* 0x000000ff6100720c */ /* 0x000fe60003f05270 */
[----:B------:R-:W3:Y:S02]  /*6a40*/  LDTM.x32 R4, tmem[UR4] ;  /* 0x00000004000479ee */ /* 0x000ee400082c0000 */
[C---:B---3--:R-:W-:Y:S01]  /*6a50*/  FMUL R0, R38.reuse, R4 ;  /* 0x0000000426007220 */ /* 0x048fe20000400000 */
[C---:B------:R-:W-:Y:S01]  /*6a60*/  FMUL R2, R38.reuse, R5 ;  /* 0x0000000526027220 */ /* 0x040fe20000400000 */
[C---:B-1----:R-:W-:Y:S01]  /*6a70*/  FMUL R3, R38.reuse, R6 ;  /* 0x0000000626037220 */ /* 0x042fe20000400000 */
[----:B------:R-:W-:Y:S01]  /*6a80*/  FMUL R7, R38, R7 ;  /* 0x0000000726077220 */ /* 0x000fe20000400000 */
[----:B------:R-:W-:Y:S01]  /*6a90*/  FFMA R0, R41, R40, R0 ;  /* 0x0000002829007223 */ /* 0x000fe20000000000 */
[----:B------:R-:W-:Y:S01]  /*6aa0*/  LOP3.LUT R40, R49, 0xffff0000, RZ, 0xc0, !PT ;  /* 0xffff000031287812 */ /* 0x000fe200078ec0ff */
[C---:B------:R-:W-:Y:S01]  /*6ab0*/  FFMA R2, R41.reuse, R43, R2 ;  /* 0x0000002b29027223 */ /* 0x040fe20000000002 */
[C---:B------:R-:W-:Y:S01]  /*6ac0*/  SHF.L.U32 R43, R50.reuse, 0x10, RZ ;  /* 0x00000010322b7819 */ /* 0x040fe200000006ff */
[C---:B------:R-:W-:Y:S01]  /*6ad0*/  FFMA R3, R41.reuse, R42, R3 ;  /* 0x0000002a29037223 */ /* 0x040fe20000000003 */
[----:B------:R-:W-:Y:S01]  /*6ae0*/  LOP3.LUT R42, R50, 0xffff0000, RZ, 0xc0, !PT ;  /* 0xffff0000322a7812 */ /* 0x000fe200078ec0ff */
[----:B------:R-:W-:Y:S01]  /*6af0*/  FMUL R4, R38, R8 ;  /* 0x0000000826047220 */ /* 0x000fe20000400000 */
[----:B------:R-:W-:Y:S01]  /*6b00*/  F2FP.BF16.F32.PACK_AB R52, R2, R0 ;  /* 0x000000000234723e */ /* 0x000fe200000010ff */
[----:B------:R-:W-:Y:S01]  /*6b10*/  FFMA R7, R41, R40, R7 ;  /* 0x0000002829077223 */ /* 0x000fe20000000007 */
[----:B------:R-:W-:Y:S01]  /*6b20*/  LOP3.LUT R40, R51, 0xffff0000, RZ, 0xc0, !PT ;  /* 0xffff000033287812 */ /* 0x000fe200078ec0ff */
[C---:B------:R-:W-:Y:S01]  /*6b30*/  FMUL R5, R38.reuse, R9 ;  /* 0x0000000926057220 */ /* 0x040fe20000400000 */
[C---:B------:R-:W-:Y:S01]  /*6b40*/  FMUL R6, R38.reuse, R10 ;  /* 0x0000000a26067220 */ /* 0x040fe20000400000 */
[----:B------:R-:W-:Y:S01]  /*6b50*/  FMUL R11, R38, R11 ;  /* 0x0000000b260b7220 */ /* 0x000fe20000400000 */
[----:B------:R-:W-:Y:S01]  /*6b60*/  F2FP.BF16.F32.PACK_AB R53, R7, R3 ;  /* 0x000000030735723e */ /* 0x000fe200000010ff */
[C---:B------:R-:W-:Y:S01]  /*6b70*/  FFMA R4, R41.reuse, R43, R4 ;  /* 0x0000002b29047223 */ /* 0x040fe20000000004 */
[C---:B------:R-:W-:Y:S01]  /*6b80*/  SHF.L.U32 R43, R56.reuse, 0x10, RZ ;  /* 0x00000010382b7819 */ /* 0x040fe200000006ff */
[----:B------:R-:W-:Y:S01]  /*6b90*/  FFMA R5, R41, R42, R5 ;  /* 0x0000002a29057223 */ /* 0x000fe20000000005 */
[----:B------:R-:W-:Y:S01]  /*6ba0*/  LOP3.LUT R42, R57, 0xffff0000, RZ, 0xc0, !PT ;  /* 0xffff0000392a7812 */ /* 0x000fe200078ec0ff */
[----:B------:R-:W-:Y:S01]  /*6bb0*/  FFMA R6, R41, R45, R6 ;  /* 0x0000002d29067223 */ /* 0x000fe20000000006 */
[----:B------:R-:W-:Y:S01]  /*6bc0*/  SHF.L.U32 R45, R57, 0x10, RZ ;  /* 0x00000010392d7819 */ /* 0x000fe200000006ff */
[----:B------:R-:W-:Y:S01]  /*6bd0*/  FFMA R11, R41, R40, R11 ;  /* 0x00000028290b7223 */ /* 0x000fe2000000000b */
[----:B------:R-:W-:Y:S01]  /*6be0*/  LOP3.LUT R40, R56, 0xffff0000, RZ, 0xc0, !PT ;  /* 0xffff000038287812 */ /* 0x000fe200078ec0ff */
[C---:B------:R-:W-:Y:S01]  /*6bf0*/  FMUL R8, R38.reuse, R12 ;  /* 0x0000000c26087220 */ /* 0x040fe20000400000 */
[----:B------:R-:W-:Y:S01]  /*6c00*/  F2FP.BF16.F32.PACK_AB R54, R5, R4 ;  /* 0x000000040536723e */ /* 0x000fe200000010ff */
[C---:B------:R-:W-:Y:S01]  /*6c10*/  FMUL R9, R38.reuse, R13 ;  /* 0x0000000d26097220 */ /* 0x040fe20000400000 */
[----:B------:R-:W-:Y:S01]  /*6c20*/  F2FP.BF16.F32.PACK_AB R55, R11, R6 ;  /* 0x000000060b37723e */ /* 0x000fe200000010ff */
[C---:B------:R-:W-:Y:S01]  /*6c30*/  FMUL R10, R38.reuse, R14 ;  /* 0x0000000e260a7220 */ /* 0x040fe20000400000 */
[----:B------:R-:W-:Y:S01]  /*6c40*/  FMUL R15, R38, R15 ;  /* 0x0000000f260f7220 */ /* 0x000fe20000400000 */
[----:B------:R-:W-:Y:S01]  /*6c50*/  FFMA R8, R41, R43, R8 ;  /* 0x0000002b29087223 */ /* 0x000fe20000000008 */
[----:B------:R-:W-:Y:S01]  /*6c60*/  SHF.L.U32 R43, R59, 0x10, RZ ;  /* 0x000000103b2b7819 */ /* 0x000fe200000006ff */
[C---:B------:R-:W-:Y:S01]  /*6c70*/  FFMA R9, R41.reuse, R40, R9 ;  /* 0x0000002829097223 */ /* 0x040fe20000000009 */
[C---:B------:R-:W-:Y:S01]  /*6c80*/  SHF.L.U32 R40, R58.reuse, 0x10, RZ ;  /* 0x000000103a287819 */ /* 0x040fe200000006ff */
        /* <DEDUP_REMOVED lines=8> */
[----:B------:R-:W-:Y:S01]  /*6d10*/  FMUL R14, R38, R18 ;  /* 0x00000012260e7220 */ /* 0x000fe20000400000 */
[----:B------:R-:W-:Y:S01]  /*6d20*/  FFMA R12, R41, R40, R12 ;  /* 0x00000028290c7223 */ /* 0x000fe2000000000c */
[----:B------:R-:W-:Y:S01]  /*6d30*/  LOP3.LUT R40, R59, 0xffff0000, RZ, 0xc0, !PT ;  /* 0xffff00003b287812 */ /* 0x000fe200078ec0ff */
[C---:B------:R-:W-:Y:S01]  /*6d40*/  FFMA R13, R41.reuse, R42, R13 ;  /* 0x0000002a290d7223 */ /* 0x040fe2000000000d */
[----:B------:R-:W-:Y:S01]  /*6d50*/  LOP3.LUT R42, R64, 0xffff0000, RZ, 0xc0, !PT ;  /* 0xffff0000402a7812 */ /* 0x000fe200078ec0ff */
[----:B------:R-:W-:Y:S01]  /*6d60*/  FMUL R19, R38, R19 ;  /* 0x0000001326137220 */ /* 0x000fe20000400000 */
[----:B------:R-:W-:Y:S01]  /*6d70*/  FFMA R14, R41, R43, R14 ;  /* 0x0000002b290e7223 */ /* 0x000fe2000000000e */
[----:B------:R-:W-:Y:S01]  /*6d80*/  SHF.L.U32 R43, R64, 0x10, RZ ;  /* 0x00000010402b7819 */ /* 0x000fe200000006ff */
[----:B------:R1:W-:Y:S01]  /*6d90*/  STS.128 [R83], R52 ;  /* 0x0000003453007388 */ /* 0x0003e20000000c00 */
[----:B------:R-:W-:Y:S01]  /*6da0*/  F2FP.BF16.F32.PACK_AB R62, R13, R12 ;  /* 0x0000000c0d3e723e */ /* 0x000fe200000010ff */
[C---:B------:R-:W-:Y:S01]  /*6db0*/  FMUL R16, R38.reuse, R20 ;  /* 0x0000001426107220 */ /* 0x040fe20000400000 */
        /* <DEDUP_REMOVED lines=8> */
[C---:B------:R-:W-:Y:S01]  /*6e40*/  FFMA R17, R41.reuse, R42, R17 ;  /* 0x0000002a29117223 */ /* 0x040fe20000000011 */
[----:B------:R-:W-:Y:S01]  /*6e50*/  FFMA R18, R41, R45, R18 ;  /* 0x0000002d29127223 */ /* 0x000fe20000000012 */
[----:B------:R1:W-:Y:S01]  /*6e60*/  STS.128 [R82+0x10], R60 ;  /* 0x0000103c52007388 */ /* 0x0003e20000000c00 */
[----:B------:R-:W-:Y:S01]  /*6e70*/  SHF.L.U32 R45, R67, 0x10, RZ ;  /* 0x00000010432d7819 */ /* 0x000fe200000006ff */
[----:B------:R-:W-:Y:S01]  /*6e80*/  FFMA R23, R41, R40, R23 ;  /* 0x0000002829177223 */ /* 0x000fe20000000017 */
[----:B------:R-:W-:Y:S01]  /*6e90*/  LOP3.LUT R40, R66, 0xffff0000, RZ, 0xc0, !PT ;  /* 0xffff000042287812 */ /* 0x000fe200078ec0ff */
[C---:B------:R-:W-:Y:S01]  /*6ea0*/  FMUL R20, R38.reuse, R24 ;  /* 0x0000001826147220 */ /* 0x040fe20000400000 */
[----:B------:R-:W-:Y:S01]  /*6eb0*/  LOP3.LUT R42, R67, 0xffff0000, RZ, 0xc0, !PT ;  /* 0xffff0000432a7812 */ /* 0x000fe200078ec0ff */
[C---:B------:R-:W-:Y:S01]  /*6ec0*/  FMUL R21, R38.reuse, R25 ;  /* 0x0000001926157220 */ /* 0x040fe20000400000 */
[----:B------:R-:W-:Y:S01]  /*6ed0*/  F2FP.BF16.F32.PACK_AB R68, R17, R16 ;  /* 0x000000101144723e */ /* 0x000fe200000010ff */
[C---:B------:R-:W-:Y:S01]  /*6ee0*/  FMUL R22, R38.reuse, R26 ;  /* 0x0000001a26167220 */ /* 0x040fe20000400000 */
[----:B------:R-:W-:Y:S01]  /*6ef0*/  FMUL R27, R38, R27 ;  /* 0x0000001b261b7220 */ /* 0x000fe20000400000 */
[C---:B------:R-:W-:Y:S01]  /*6f00*/  FFMA R20, R41.reuse, R43, R20 ;  /* 0x0000002b29147223 */ /* 0x040fe20000000014 */
[C---:B------:R-:W-:Y:S01]  /*6f10*/  FFMA R21, R41.reuse, R40, R21 ;  /* 0x0000002829157223 */ /* 0x040fe20000000015 */
[C---:B------:R-:W-:Y:S01]  /*6f20*/  FFMA R22, R41.reuse, R45, R22 ;  /* 0x0000002d29167223 */ /* 0x040fe20000000016 */
[----:B------:R-:W-:Y:S01]  /*6f30*/  FFMA R27, R41, R42, R27 ;  /* 0x0000002a291b7223 */ /* 0x000fe2000000001b */
[----:B------:R-:W-:Y:S01]  /*6f40*/  SHF.L.U32 R40, R72, 0x10, RZ ;  /* 0x0000001048287819 */ /* 0x000fe200000006ff */
[----:B------:R-:W-:Y:S01]  /*6f50*/  FMUL R24, R38, R28 ;  /* 0x0000001c26187220 */ /* 0x000fe20000400000 */
[----:B------:R-:W-:Y:S01]  /*6f60*/  LOP3.LUT R42, R72, 0xffff0000, RZ, 0xc0, !PT ;  /* 0xffff0000482a7812 */ /* 0x000fe200078ec0ff */
[C---:B------:R-:W-:Y:S01]  /*6f70*/  FMUL R25, R38.reuse, R29 ;  /* 0x0000001d26197220 */ /* 0x040fe20000400000 */
[----:B------:R-:W-:Y:S01]  /*6f80*/  SHF.L.U32 R43, R73, 0x10, RZ ;  /* 0x00000010492b7819 */ /* 0x000fe200000006ff */
[C---:B------:R-:W-:Y:S01]  /*6f90*/  FMUL R26, R38.reuse, R30 ;  /* 0x0000001e261a7220 */ /* 0x040fe20000400000 */
[C---:B------:R-:W-:Y:S01]  /*6fa0*/  FFMA R24, R41.reuse, R40, R24 ;  /* 0x0000002829187223 */ /* 0x040fe20000000018 */
[----:B------:R-:W-:Y:S01]  /*6fb0*/  FFMA R25, R41, R42, R25 ;  /* 0x0000002a29197223 */ /* 0x000fe20000000019 */
[----:B------:R-:W-:Y:S01]  /*6fc0*/  LOP3.LUT R40, R73, 0xffff0000, RZ, 0xc0, !PT ;  /* 0xffff000049287812 */ /* 0x000fe200078ec0ff */
[----:B------:R-:W-:Y:S01]  /*6fd0*/  FFMA R26, R41, R43, R26 ;  /* 0x0000002b291a7223 */ /* 0x000fe2000000001a */
[----:B------:R-:W-:Y:S01]  /*6fe0*/  FMUL R31, R38, R31 ;  /* 0x0000001f261f7220 */ /* 0x000fe20000400000 */
[----:B------:R-:W-:Y:S01]  /*6ff0*/  SHF.L.U32 R43, R74, 0x10, RZ ;  /* 0x000000104a2b7819 */ /* 0x000fe200000006ff */
[----:B------:R-:W-:Y:S01]  /*7000*/  FMUL R28, R38, R32 ;  /* 0x00000020261c7220 */ /* 0x000fe20000400000 */
[----:B------:R-:W-:Y:S01]  /*7010*/  LOP3.LUT R42, R74, 0xffff0000, RZ, 0xc0, !PT ;  /* 0xffff00004a2a7812 */ /* 0x000fe200078ec0ff */
[C---:B------:R-:W-:Y:S01]  /*7020*/  FMUL R29, R38.reuse, R33 ;  /* 0x00000021261d7220 */ /* 0x040fe20000400000 */
[----:B------:R-:W-:Y:S01]  /*7030*/  SHF.L.U32 R45, R75, 0x10, RZ ;  /* 0x000000104b2d7819 */ /* 0x000fe200000006ff */
[C---:B------:R-:W-:Y:S01]  /*7040*/  FMUL R30, R38.reuse, R34 ;  /* 0x00000022261e7220 */ /* 0x040fe20000400000 */
[----:B------:R-:W-:Y:S01]  /*7050*/  FFMA R31, R41, R40, R31 ;  /* 0x00000028291f7223 */ /* 0x000fe2000000001f */
[----:B------:R-:W-:Y:S01]  /*7060*/  FMUL R35, R38, R35 ;  /* 0x0000002326237220 */ /* 0x000fe20000400000 */
[----:B------:R-:W-:Y:S01]  /*7070*/  F2FP.BF16.F32.PACK_AB R69, R23, R18 ;  /* 0x000000121745723e */ /* 0x000fe200000010ff */
[----:B------:R-:W-:Y:S01]  /*7080*/  FFMA R28, R41, R43, R28 ;  /* 0x0000002b291c7223 */ /* 0x000fe2000000001c */
[----:B------:R-:W-:Y:S01]  /*7090*/  F2FP.BF16.F32.PACK_AB R70, R21, R20 ;  /* 0x000000141546723e */ /* 0x000fe200000010ff */
[----:B------:R-:W-:Y:S01]  /*70a0*/  FFMA R29, R41, R42, R29 ;  /* 0x0000002a291d7223 */ /* 0x000fe2000000001d */
[----:B------:R-:W-:Y:S01]  /*70b0*/  F2FP.BF16.F32.PACK_AB R71, R27, R22 ;  /* 0x000000161b47723e */ /* 0x000fe200000010ff */
[C---:B------:R-:W-:Y:S01]  /*70c0*/  FFMA R30, R41.reuse, R45, R30 ;  /* 0x0000002d291e7223 */ /* 0x040fe2000000001e */
[----:B------:R-:W-:Y:S01]  /*70d0*/  FFMA R35, R41, R44, R35 ;  /* 0x0000002c29237223 */ /* 0x000fe20000000023 */
[----:B------:R-:W-:Y:S02]  /*70e0*/  F2FP.BF16.F32.PACK_AB R104, R25, R24 ;  /* 0x000000181968723e */ /* 0x000fe400000010ff */
[----:B------:R1:W-:Y:S01]  /*70f0*/  STS.128 [R47+0x20], R68 ;  /* 0x000020442f007388 */ /* 0x0003e20000000c00 */
[----:B------:R-:W-:Y:S02]  /*7100*/  F2FP.BF16.F32.PACK_AB R105, R31, R26 ;  /* 0x0000001a1f69723e */ /* 0x000fe400000010ff */
[----:B------:R-:W-:Y:S02]  /*7110*/  F2FP.BF16.F32.PACK_AB R106, R29, R28 ;  /* 0x0000001c1d6a723e */ /* 0x000fe400000010ff */
[----:B------:R-:W-:Y:S05]  /*7120*/  F2FP.BF16.F32.PACK_AB R107, R35, R30 ;  /* 0x0000001e236b723e */ /* 0x000fea00000010ff */
[----:B------:R1:W-:Y:S01]  /*7130*/  STS.128 [R46+0x10], R104 ;  /* 0x000010682e007388 */ /* 0x0003e20000000c00 */
[----:B------:R-:W-:Y:S01]  /*7140*/  @!PT LDS RZ, [RZ] ;  /* 0x00000000fffff984 */ /* 0x000fe20000000800 */
[----:B------:R-:W-:Y:S01]  /*7150*/  @!PT LDS RZ, [RZ] ;  /* 0x00000000fffff984 */ /* 0x000fe20000000800 */
[----:B------:R-:W-:Y:S01]  /*7160*/  @!PT LDS RZ, [RZ] ;  /* 0x00000000fffff984 */ /* 0x000fe20000000800 */
[----:B------:R-:W-:Y:S01]  /*7170*/  @!PT LDS RZ, [RZ] ;  /* 0x00000000fffff984 */ /* 0x000fe20000000800 */
[----:B------:R3:W-:Y:S07]  /*7180*/  MEMBAR.ALL.CTA ;  /* 0x0000000000007992 */ /* 0x0007ee0000008000 */
[----:B---3--:R-:W3:Y:S02]  /*7190*/  FENCE.VIEW.ASYNC.S ;  /* 0x00000000000073c6 */ /* 0x008ee40000000000 */
[----:B---3--:R-:W-:Y:S06]  /*71a0*/  BAR.SYNC.DEFER_BLOCKING 0x1, 0x80 ;  /* 0x0042000000007b1d */ /* 0x008fec0000010000 */
[----:B------:R-:W-:Y:S05]  /*71b0*/  @P0 BRA `(.L_x_115) ;  /* 0x0000000000240947 */ /* 0x000fea0003800000 */
[----:B------:R-:W3:Y:S01]  /*71c0*/  LDCU.64 UR6, c[0x0][0x348] ;  /* 0x00006900ff0677ac */ /* 0x000ee20008000a00 */
[----:B------:R-:W-:Y:S01]  /*71d0*/  R2UR UR5, R103 ;  /* 0x00000000670572ca */ /* 0x000fe200000e0000 */
[----:B------:R-:W-:Y:S11]  /*71e0*/  UMOV UR51, UR36 ;  /* 0x0000002400337c82 */ /* 0x000ff60008000000 */
[----:B------:R-:W-:Y:S01]  /*71f0*/  @!UPT UIADD3 URZ, UPT, UPT, URZ, URZ, URZ ;  /* 0x000000fffffff290 */ /* 0x000fe2000fffe0ff */
[----:B------:R-:W-:Y:S02]  /*7200*/  UIADD3 UR48, UPT, UPT, UR47, 0x200, UR5 ;  /* 0x000002002f307890 */ /* 0x000fe4000fffe005 */
[----:B---3--:R-:W-:Y:S04]  /*7210*/  UIADD3 UR4, UP0, UPT, UR6, 0x680, URZ ;  /* 0x0000068006047890 */ /* 0x008fe8000ff1e0ff */
[----:B------:R-:W-:Y:S09]  /*7220*/  UIADD3.X UR5, UPT, UPT, URZ, UR7, URZ, UP0, !UPT ;  /* 0x00000007ff057290 */ /* 0x000ff200087fe4ff */
[----:B------:R3:W-:Y:S02]  /*7230*/  UTMASTG.3D [UR48], [UR4] ;  /* 0x00000030040073b5 */ /* 0x0007e40008010000 */
[----:B---3--:R0:W-:Y:S02]  /*7240*/  UTMACMDFLUSH ;  /* 0x00000000000079b7 */ /* 0x0081e40000000000 */
.L_x_115:
[----:B------:R-:W-:Y:S05]  /*7250*/  BSYNC.RECONVERGENT B0 ;  /* 0x0000000000007941 */ /* 0x000fea0003800200 */
.L_x_114:
[----:B------:R-:W-:Y:S01]  /*7260*/  UIADD3 UR44, UPT, UPT, UR46, 0x1, URZ ;  /* 0x000000012e2c7890 */ /* 0x000fe2000fffe0ff */
[----:B------:R-:W-:Y:S03]  /*7270*/  BSSY.RECONVERGENT B0, `(.L_x_116) ;  /* 0x0000005000007945 */ /* 0x000fe60003800200 */
[----:B------:R-:W-:Y:S04]  /*7280*/  UISETP.NE.AND UP0, UPT, UR44, 0x3, UPT ;  /* 0x000000032c00788c */ /* 0x000fe8000bf05270 */
[----:B------:R-:W-:Y:S01]  /*7290*/  USEL UR45, UR44, URZ, UP0 ;  /* 0x000000ff2c2d7287 */ /* 0x000fe20008000000 */
[----:B------:R-:W-:Y:S11]  /*72a0*/  @P0 BRA `(.L_x_117) ;  /* 0x0000000000040947 */ /* 0x000ff60003800000 */
[----:B------:R-:W-:Y:S04]  /*72b0*/  DEPBAR.LE SB0, 0x1 ;  /* 0x000080400000791a */ /* 0x000fe80000000000 */
.L_x_117:
[----:B------:R-:W-:Y:S05]  /*72c0*/  BSYNC.RECONVERGENT B0 ;  /* 0x0000000000007941 */ /* 0x000fea0003800200 */
.L_x_116:
[----:B------:R-:W-:Y:S01]  /*72d0*/  BAR.SYNC.DEFER_BLOCKING 0x1, 0x80 ;  /* 0x0042000000007b1d */ /* 0x000fe20000010000 */
[----:B------:R-:W-:Y:S01]  /*72e0*/  ISETP.NE.AND P1, PT, R101, RZ, PT ;  /* 0x000000ff6500720c */ /* 0x000fe20003f25270 */
[----:B------:R-:W-:Y:S01]  /*72f0*/  UISETP.NE.AND UP0, UPT, UR53, URZ, UPT ;  /* 0x000000ff3500728c */ /* 0x000fe2000bf05270 */
[----:B------:R-:W-:Y:S11]  /*7300*/  LEA R3, R109, UR47, 0x3 ;  /* 0x0000002f6d037c11 */ /* 0x000ff6000f8e18ff */
[----:B------:R-:W-:Y:S01]  /*7310*/  @P1 SHF.L.U32 R4, R110, 0x1f, RZ ;  /* 0x0000001f6e041819 */ /* 0x000fe200000006ff */
[----:B------:R-:W-:Y:S06]  /*7320*/  BRA.U !UP0, `(.L_x_118) ;  /* 0x0000000108247547 */ /* 0x000fec000b800000 */
[----:B------:R-:W3:Y:S01]  /*7330*/  S2R R0, SR_CgaCtaId ;  /* 0x0000000000007919 */ /* 0x000ee20000008800 */
[----:B------:R-:W-:Y:S01]  /*7340*/  IMAD.U32 R2, RZ, RZ, UR52 ;  /* 0x00000034ff027e24 */ /* 0x000fe2000f8e00ff */
[----:B------:R-:W-:Y:S04]  /*7350*/  UIADD3 UR4, UPT, UPT, UR52, 0x1, URZ ;  /* 0x0000000134047890 */ /* 0x000fe8000fffe0ff */
[----:B------:R-:W-:Y:S01]  /*7360*/  @P1 LEA R2, R2, UR47, 0x3 ;  /* 0x0000002f02021c11 */ /* 0x000fe2000f8e18ff */
[----:B------:R-:W-:Y:S04]  /*7370*/  UISETP.NE.AND UP0, UPT, UR4, 0x3, UPT ;  /* 0x000000030400788c */ /* 0x000fe8000bf05270 */
[----:B------:R-:W-:Y:S01]  /*7380*/  @P1 VIADD R5, R2, 0x118 ;  /* 0x0000011802051836 */ /* 0x000fe20000000000 */
[----:B------:R-:W-:Y:S04]  /*7390*/  USEL UR52, UR4, URZ, UP0 ;  /* 0x000000ff04347287 */ /* 0x000fe80008000000 */
[----:B---3--:R-:W-:Y:S04]  /*73a0*/  @P1 PRMT R0, R0, 0x654, R5 ;  /* 0x0000065400001816 */ /* 0x008fe80000000005 */
[----:B------:R3:W-:Y:S04]  /*73b0*/  @P1 SYNCS.ARRIVE.TRANS64.RED.A1T0 RZ, [R0+URZ], RZ ;  /* 0x000000ff00ff19a7 */ /* 0x0007e800081004ff */
.L_x_118:
[----:B------:R-:W4:Y:S01]  /*73c0*/  @P1 SYNCS.PHASECHK.TRANS64.TRYWAIT P0, [R3+URZ+0x100], R4 ;  /* 0x00010004030015a7 */ /* 0x000f2200080011ff */
[----:B------:R-:W-:Y:S01]  /*73d0*/  BSSY B1, `(.L_x_119) ;  /* 0x0000015000017945 */ /* 0x000fe20003800000 */
[----:B----4-:R-:W-:Y:S03]  /*73e0*/  @P1 SEL R108, RZ, 0x1, !P0 ;  /* 0x00000001ff6c1807 */ /* 0x010fe60004000000 */
[----:B------:R-:W-:Y:S05]  /*73f0*/  @!P1 BRA `(.L_x_120) ;  /* 0x0000000000489947 */ /* 0x000fea0003800000 */
[----:B------:R-:W-:Y:S01]  /*7400*/  ISETP.NE.AND P1, PT, R111, RZ, PT ;  /* 0x000000ff6f00720c */ /* 0x000fe20003f25270 */
[----:B------:R-:W-:Y:S01]  /*7410*/  BSSY B0, `(.L_x_121) ;  /* 0x000000a000007945 */ /* 0x000fe20003800000 */
[----:B------:R-:W-:Y:S11]  /*7420*/  ISETP.NE.AND P0, PT, R108, RZ, PT ;  /* 0x000000ff6c00720c */ /* 0x000ff60003f05270 */
[----:B------:R-:W-:Y:S04]  /*7430*/  @P1 IMAD R109, R109, 0x2000, R96 ;  /* 0x000020006d6d1824 */ /* 0x000fe800078e0260 */
[----:B------:R-:W-:Y:S01]  /*7440*/  @P1 IMAD.IADD R4, R81, 0x1, R109 ;  /* 0x0000000151041824 */ /* 0x000fe200078e026d */
[----:B------:R-:W-:Y:S03]  /*7450*/  @P1 IADD3 R2, PT, PT, R80, R109, RZ ;  /* 0x0000006d50021210 */ /* 0x000fe60007ffe0ff */
[----:B---3--:R-:W-:Y:S01]  /*7460*/  @P1 IMAD.IADD R0, R95, 0x1, R4 ;  /* 0x000000015f001824 */ /* 0x008fe200078e0204 */
[----:B------:R-:W-:Y:S06]  /*7470*/  @P0 BRA `(.L_x_122) ;  /* 0x00000000000c0947 */ /* 0x000fec0003800000 */
[----:B------:R-:W-:Y:S04]  /*7480*/  SHF.L.U32 R110, R110, 0x1f, RZ ;  /* 0x0000001f6e6e7819 */ /* 0x000fe800000006ff */
[----:B------:R-:W3:Y:S02]  /*7490*/  SYNCS.PHASECHK.TRANS64.TRYWAIT P0, [R3+URZ+0x100], R110 ;  /* 0x0001006e030075a7 */ /* 0x000ee400080011ff */
[----:B---3--:R-:W-:Y:S05]  /*74a0*/  @!P0 BRA `(.L_x_123) ;  /* 0x0000001c00648947 */ /* 0x008fea0003800000 */
.L_x_122:
[----:B------:R-:W-:Y:S05]  /*74b0*/  BSYNC B0 ;  /* 0x0000000000007941 */ /* 0x000fea0003800000 */
.L_x_121:
[----:B------:R-:W-:Y:S11]  /*74c0*/  ISETP.NE.AND P0, PT, R111, RZ, PT ;  /* 0x000000ff6f00720c */ /* 0x000ff60003f05270 */
[----:B------:R-:W-:Y:S02]  /*74d0*/  @!UPT UIADD3 URZ, UPT, UPT, URZ, URZ, URZ ;  /* 0x000000fffffff290 */ /* 0x000fe4000fffe0ff */
[----:B------:R4:W1:Y:S04]  /*74e0*/  @P0 LDS.128 R48, [R109] ;  /* 0x000000006d300984 */ /* 0x0008680000000c00 */
[----:B------:R4:W1:Y:S04]  /*74f0*/  @P0 LDS.128 R64, [R2+0x20] ;  /* 0x0000200002400984 */ /* 0x0008680000000c00 */
[----:B------:R4:W1:Y:S04]  /*7500*/  @P0 LDS.128 R56, [R4+0x10] ;  /* 0x0000100004380984 */ /* 0x0008680000000c00 */
[----:B------:R4:W1:Y:S02]  /*7510*/  @P0 LDS.128 R72, [R0+0x10] ;  /* 0x0000100000480984 */ /* 0x0008640000000c00 */
.L_x_120:
[----:B------:R-:W-:Y:S05]  /*7520*/  BSYNC B1 ;  /* 0x0000000000017941 */ /* 0x000fea0003800000 */
.L_x_119:
[----:B---34-:R-:W-:Y:S05]  /*7530*/  VIADD R0, R39, 0x20 ;  /* 0x0000002027007836 */ /* 0x018fea0000000000 */
[----:B------:R-:W-:Y:S04]  /*7540*/  SHF.R.U32.HI R0, RZ, 0x15, R0 ;  /* 0x00000015ff007819 */ /* 0x000fe80000011600 */
[----:B------:R-:W-:Y:S11]  /*7550*/  LOP3.LUT P0, RZ, R0, 0x3, R85, 0x48, !PT ;  /* 0x0000000300ff7812 */ /* 0x000ff60007804855 */
[----:B------:R-:W-:Y:S02]  /*7560*/  @!UPT UIADD3 URZ, UPT, UPT, URZ, URZ, URZ ;  /* 0x000000fffffff290 */ /* 0x000fe4000fffe0ff */
[----:B------:R-:W-:Y:S05]  /*7570*/  @!P0 BRA `(.L_x_124) ;  /* 0x0000000000408947 */ /* 0x000fea0003800000 */
[----:B------:R-:W3:Y:S01]  /*7580*/  LDCU.64 UR8, c[0x4][0x70] ;  /* 0x01000e00ff0877ac */ /* 0x000ee20008000a00 */
[----:B------:R-:W-:Y:S01]  /*7590*/  MOV R3, 0x0 ;  /* 0x0000000000037802 */ /* 0x000fe20000000f00 */
[----:B------:R-:W-:Y:S02]  /*75a0*/  HFMA2 R12, -RZ, RZ, 0, 5.9604644775390625e-08 ;  /* 0x00000001ff0c7431 */ /* 0x000fe400000001ff */
[----:B------:R-:W-:Y:S02]  /*75b0*/  IMAD.MOV.U32 R8, RZ, RZ, 0x192 ;  /* 0x00000192ff087424 */ /* 0x000fe400078e00ff */
[----:B------:R-:W-:Y:S01]  /*75c0*/  IMAD.MOV.U32 R13, RZ, RZ, RZ ;  /* 0x000000ffff0d7224 */ /* 0x000fe200078e00ff */
[----:B------:R-:W4:Y:S01]  /*75d0*/  LDCU.64 UR6, c[0x4][0x78] ;  /* 0x01000f00ff0677ac */ /* 0x000f220008000a00 */
[----:B------:R-:W1:Y:S01]  /*75e0*/  LDC.64 R2, c[0x4][R3] ;  /* 0x0100000003027b82 */ /* 0x000e620000000a00 */
[----:B------:R-:W5:Y:S01]  /*75f0*/  LDCU.64 UR4, c[0x4][0x10] ;  /* 0x01000200ff0477ac */ /* 0x000f620008000a00 */
[----:B---3--:R-:W-:Y:S01]  /*7600*/  MOV R5, UR9 ;  /* 0x0000000900057c02 */ /* 0x008fe20008000f00 */
[----:B------:R-:W-:Y:S01]  /*7610*/  IMAD.U32 R4, RZ, RZ, UR8 ;  /* 0x00000008ff047e24 */ /* 0x000fe2000f8e00ff */
[----:B----4-:R-:W-:Y:S01]  /*7620*/  MOV R7, UR7 ;  /* 0x0000000700077c02 */ /* 0x010fe20008000f00 */
[----:B------:R-:W-:Y:S01]  /*7630*/  IMAD.U32 R6, RZ, RZ, UR6 ;  /* 0x00000006ff067e24 */ /* 0x000fe2000f8e00ff */
[----:B-----5:R-:W-:Y:S01]  /*7640*/  MOV R11, UR5 ;  /* 0x00000005000b7c02 */ /* 0x020fe20008000f00 */
[----:B------:R-:W-:Y:S02]  /*7650*/  IMAD.U32 R10, RZ, RZ, UR4 ;  /* 0x00000004ff0a7e24 */ /* 0x000fe4000f8e00ff */
[----:B------:R-:W-:Y:S07]  /*7660*/  LEPC R20, `(.L_x_124) ;  /* 0x000000001014794e */ /* 0x000fee0000000000 */
[----:B-12---:R-:W-:Y:S05]  /*7670*/  CALL.ABS.NOINC R2 ;  /* 0x0000000002007343 */ /* 0x006fea0003c00000 */
.L_x_124:
[----:B------:R-:W-:Y:S01]  /*7680*/  ISETP.NE.AND P0, PT, R97, RZ, PT ;  /* 0x000000ff6100720c */ /* 0x000fe20003f05270 */
[----:B------:R-:W-:Y:S05]  /*7690*/  WARPSYNC.ALL ;  /* 0x0000000000007948 */ /* 0x000fea0003800000 */
[----:B------:R-:W-:Y:S01]  /*76a0*/  R2UR UR4, R39 ;  /* 0x00000000270472ca */ /* 0x000fe200000e0000 */
[----:B------:R-:W3:Y:S01]  /*76b0*/  S2UR UR6, SR_CgaCtaId ;  /* 0x00000000000679c3 */ /* 0x000ee20000008800 */
[----:B------:R-:W-:Y:S01]  /*76c0*/  R2UR UR5, R102 ;  /* 0x00000000660572ca */ /* 0x000fe200000e0000 */
[----:B------:R-:W-:Y:S01]  /*76d0*/  BSSY.RECONVERGENT B0, `(.L_x_125) ;  /* 0x0000090000007945 */ /* 0x000fe20003800200 */
[C---:B-1----:R-:W-:Y:S02]  /*76e0*/  SHF.L.U32 R40, R48.reuse, 0x10, RZ ;  /* 0x0000001030287819 */ /* 0x042fe400000006ff */
[----:B------:R-:W-:Y:S02]  /*76f0*/  LOP3.LUT R42, R48, 0xffff0000, RZ, 0xc0, !PT ;  /* 0xffff0000302a7812 */ /* 0x000fe400078ec0ff */
[C---:B------:R-:W-:Y:S02]  /*7700*/  SHF.L.U32 R43, R49.reuse, 0x10, RZ ;  /* 0x00000010312b7819 */ /* 0x040fe400000006ff */
[----:B------:R-:W-:Y:S02]  /*7710*/  LOP3.LUT R44, R49, 0xffff0000, RZ, 0xc0, !PT ;  /* 0xffff0000312c7812 */ /* 0x000fe400078ec0ff */
[C---:B------:R-:W-:Y:S01]  /*7720*/  SHF.L.U32 R45, R50.reuse, 0x10, RZ ;  /* 0x00000010322d7819 */ /* 0x040fe200000006ff */
[----:B------:R-:W1:Y:S01]  /*7730*/  LDTM.x32 R4, tmem[UR4+0x20] ;  /* 0x00002004000479ee */ /* 0x000e6200082c0000 */
[----:B--2---:R-:W-:Y:S01]  /*7740*/  LOP3.LUT R46, R50, 0xffff0000, RZ, 0xc0, !PT ;  /* 0xffff0000322e7812 */ /* 0x004fe200078ec0ff */
[----:B------:R-:W-:Y:S01]  /*7750*/  USHF.L.U32 UR4, UR45, 0xd, URZ ;  /* 0x0000000d2d047899 */ /* 0x000fe200080006ff */
[C---:B------:R-:W-:Y:S01]  /*7760*/  SHF.L.U32 R47, R51.reuse, 0x10, RZ ;  /* 0x00000010332f7819 */ /* 0x040fe200000006ff */
[----:B------:R-:W-:Y:S01]  /*7770*/  NOP ;  /* 0x0000000000007918 */ /* 0x000fe20000000000 */
[----:B------:R-:W-:Y:S01]  /*7780*/  LOP3.LUT R49, R51, 0xffff0000, RZ, 0xc0, !PT ;  /* 0xffff000033317812 */ /* 0x000fe200078ec0ff */
[----:B------:R-:W-:Y:S01]  /*7790*/  UIADD3 UR5, UPT, UPT, UR5, 0x180, URZ ;  /* 0x0000018005057890 */ /* 0x000fe2000fffe0ff */
[C---:B------:R-:W-:Y:S02]  /*77a0*/  SHF.L.U32 R48, R56.reuse, 0x10, RZ ;  /* 0x0000001038307819 */ /* 0x040fe400000006ff */
[----:B------:R-:W-:Y:S02]  /*77b0*/  LOP3.LUT R51, R56, 0xffff0000, RZ, 0xc0, !PT ;  /* 0xffff000038337812 */ /* 0x000fe400078ec0ff */
[C---:B------:R-:W-:Y:S02]  /*77c0*/  SHF.L.U32 R50, R57.reuse, 0x10, RZ ;  /* 0x0000001039327819 */ /* 0x040fe400000006ff */
[----:B------:R-:W-:Y:S02]  /*77d0*/  LOP3.LUT R52, R57, 0xffff0000, RZ, 0xc0, !PT ;  /* 0xffff000039347812 */ /* 0x000fe400078ec0ff */
[----:B------:R-:W-:Y:S02]  /*77e0*/  IADD3 R103, PT, PT, R96, UR4, RZ ;  /* 0x0000000460677c10 */ /* 0x000fe4000fffe0ff */
[C---:B------:R-:W-:Y:S02]  /*77f0*/  SHF.L.U32 R53, R58.reuse, 0x10, RZ ;  /* 0x000000103a357819 */ /* 0x040fe400000006ff */
[----:B------:R-:W-:Y:S02]  /*7800*/  LOP3.LUT R54, R58, 0xffff0000, RZ, 0xc0, !PT ;  /* 0xffff00003a367812 */ /* 0x000fe400078ec0ff */
[C---:B------:R-:W-:Y:S02]  /*7810*/  SHF.L.U32 R55, R59.reuse, 0x10, RZ ;  /* 0x000000103b377819 */ /* 0x040fe400000006ff */
[----:B------:R-:W-:Y:S01]  /*7820*/  LOP3.LUT R56, R59, 0xffff0000, RZ, 0xc0, !PT ;  /* 0xffff00003b387812 */ /* 0x000fe200078ec0ff */
[C---:B-1----:R-:W-:Y:S01]  /*7830*/  FMUL R4, R38.reuse, R4 ;  /* 0x0000000426047220 */ /* 0x042fe20000400000 */
[----:B------:R-:W-:Y:S01]  /*7840*/  IADD3 R102, PT, PT, R81, R103, RZ ;  /* 0x0000006751667210 */ /* 0x000fe20007ffe0ff */
[----:B------:R-:W-:Y:S01]  /*7850*/  FMUL R5, R38, R5 ;  /* 0x0000000526057220 */ /* 0x000fe20000400000 */
[----:B------:R-:W-:Y:S01]  /*7860*/  SHF.L.U32 R57, R64, 0x10, RZ ;  /* 0x0000001040397819 */ /* 0x000fe200000006ff */
[----:B------:R-:W-:Y:S01]  /*7870*/  FMUL R6, R38, R6 ;  /* 0x0000000626067220 */ /* 0x000fe20000400000 */
[----:B------:R-:W-:Y:S01]  /*7880*/  IADD3 R103, PT, PT, R80, R103, RZ ;  /* 0x0000006750677210 */ /* 0x000fe20007ffe0ff */
[----:B------:R-:W-:Y:S01]  /*7890*/  FMUL R7, R38, R7 ;  /* 0x0000000726077220 */ /* 0x000fe20000400000 */
[----:B------:R-:W-:Y:S01]  /*78a0*/  LOP3.LUT R58, R64, 0xffff0000, RZ, 0xc0, !PT ;  /* 0xffff0000403a7812 */ /* 0x000fe200078ec0ff */
[----:B------:R-:W-:Y:S01]  /*78b0*/  FFMA R4, R41, R40, R4 ;  /* 0x0000002829047223 */ /* 0x000fe20000000004 */
[C---:B------:R-:W-:Y:S01]  /*78c0*/  SHF.L.U32 R59, R65.reuse, 0x10, RZ ;  /* 0x00000010413b7819 */ /* 0x040fe200000006ff */
[----:B------:R-:W-:Y:S01]  /*78d0*/  FMUL R8, R38, R8 ;  /* 0x0000000826087220 */ /* 0x000fe20000400000 */
[----:B------:R-:W-:Y:S01]  /*78e0*/  LOP3.LUT R60, R65, 0xffff0000, RZ, 0xc0, !PT ;  /* 0xffff0000413c7812 */ /* 0x000fe200078ec0ff */
[----:B---3--:R-:W-:Y:S01]  /*78f0*/  UPRMT UR5, UR6, 0x654, UR5 ;  /* 0x0000065406057896 */ /* 0x008fe20008000005 */
[----:B------:R-:W-:Y:S01]  /*7900*/  IADD3 R116, PT, PT, R95, R102, RZ ;  /* 0x000000665f747210 */ /* 0x000fe20007ffe0ff */
[C---:B------:R-:W-:Y:S01]  /*7910*/  FFMA R5, R41.reuse, R42, R5 ;  /* 0x0000002a29057223 */ /* 0x040fe20000000005 */
[C---:B------:R-:W-:Y:S01]  /*7920*/  FFMA R6, R41.reuse, R43, R6 ;  /* 0x0000002b29067223 */ /* 0x040fe20000000006 */
[C---:B------:R-:W-:Y:S01]  /*7930*/  FFMA R7, R41.reuse, R44, R7 ;  /* 0x0000002c29077223 */ /* 0x040fe20000000007 */
[----:B------:R-:W-:Y:S01]  /*7940*/  SHF.L.U32 R61, R66, 0x10, RZ ;  /* 0x00000010423d7819 */ /* 0x000fe200000006ff */
[----:B------:R-:W-:Y:S01]  /*7950*/  FFMA R8, R41, R45, R8 ;  /* 0x0000002d29087223 */ /* 0x000fe20000000008 */
[----:B------:R-:W-:Y:S01]  /*7960*/  F2FP.BF16.F32.PACK_AB R80, R5, R4 ;  /* 0x000000040550723e */ /* 0x000fe200000010ff */
[C---:B------:R-:W-:Y:S01]  /*7970*/  FMUL R9, R38.reuse, R9 ;  /* 0x0000000926097220 */ /* 0x040fe20000400000 */
[----:B------:R-:W-:Y:S01]  /*7980*/  SYNCS.ARRIVE.TRANS64.RED.A1T0 RZ, [UR5], RZ ;  /* 0x000000ffffff79a7 */ /* 0x000fe20008100405 */
[----:B------:R-:W-:Y:S01]  /*7990*/  F2FP.BF16.F32.PACK_AB R81, R7, R6 ;  /* 0x000000060751723e */ /* 0x000fe200000010ff */
[C---:B------:R-:W-:Y:S01]  /*79a0*/  FMUL R0, R38.reuse, R10 ;  /* 0x0000000a26007220 */ /* 0x040fe20000400000 */
[C---:B------:R-:W-:Y:S01]  /*79b0*/  FFMA R9, R41.reuse, R46, R9 ;  /* 0x0000002e29097223 */ /* 0x040fe20000000009 */
[C---:B------:R-:W-:Y:S01]  /*79c0*/  FMUL R2, R38.reuse, R11 ;  /* 0x0000000b26027220 */ /* 0x040fe20000400000 */
[----:B------:R-:W-:Y:S01]  /*79d0*/  FMUL R3, R38, R12 ;  /* 0x0000000c26037220 */ /* 0x000fe20000400000 */
[----:B------:R-:W-:Y:S01]  /*79e0*/  LOP3.LUT R62, R66, 0xffff0000, RZ, 0xc0, !PT ;  /* 0xffff0000423e7812 */ /* 0x000fe200078ec0ff */
[----:B------:R-:W-:Y:S01]  /*79f0*/  FFMA R0, R41, R47, R0 ;  /* 0x0000002f29007223 */ /* 0x000fe20000000000 */
[----:B------:R-:W-:Y:S01]  /*7a00*/  F2FP.BF16.F32.PACK_AB R82, R9, R8 ;  /* 0x000000080952723e */ /* 0x000fe200000010ff */
[C---:B------:R-:W-:Y:S01]  /*7a10*/  FFMA R2, R41.reuse, R49, R2 ;  /* 0x0000003129027223 */ /* 0x040fe20000000002 */
[----:B------:R-:W-:Y:S01]  /*7a20*/  FFMA R3, R41, R48, R3 ;  /* 0x0000003029037223 */ /* 0x000fe20000000003 */
[C---:B------:R-:W-:Y:S01]  /*7a30*/  FMUL R10, R38.reuse, R13 ;  /* 0x0000000d260a7220 */ /* 0x040fe20000400000 */
[----:B------:R-:W-:Y:S01]  /*7a40*/  SHF.L.U32 R63, R67, 0x10, RZ ;  /* 0x00000010433f7819 */ /* 0x000fe200000006ff */
[----:B------:R-:W-:Y:S01]  /*7a50*/  FMUL R11, R38, R14 ;  /* 0x0000000e260b7220 */ /* 0x000fe20000400000 */
[----:B------:R-:W-:Y:S01]  /*7a60*/  F2FP.BF16.F32.PACK_AB R83, R2, R0 ;  /* 0x000000000253723e */ /* 0x000fe200000010ff */
[----:B------:R-:W-:Y:S01]  /*7a70*/  FFMA R10, R41, R51, R10 ;  /* 0x00000033290a7223 */ /* 0x000fe2000000000a */
[C---:B------:R-:W-:Y:S01]  /*7a80*/  FMUL R15, R38.reuse, R15 ;  /* 0x0000000f260f7220 */ /* 0x040fe20000400000 */
[C---:B------:R-:W-:Y:S01]  /*7a90*/  FMUL R12, R38.reuse, R16 ;  /* 0x00000010260c7220 */ /* 0x040fe20000400000 */
[----:B------:R-:W-:Y:S01]  /*7aa0*/  FMUL R13, R38, R17 ;  /* 0x00000011260d7220 */ /* 0x000fe20000400000 */
[----:B------:R1:W-:Y:S01]  /*7ab0*/  STS.128 [R96+UR4], R80 ;  /* 0x0000005060007988 */ /* 0x0003e20008000c04 */
[----:B------:R-:W-:Y:S01]  /*7ac0*/  LOP3.LUT R64, R67, 0xffff0000, RZ, 0xc0, !PT ;  /* 0xffff000043407812 */ /* 0x000fe200078ec0ff */
[C---:B------:R-:W-:Y:S01]  /*7ad0*/  FFMA R11, R41.reuse, R50, R11 ;  /* 0x00000032290b7223 */ /* 0x040fe2000000000b */
[----:B------:R-:W-:Y:S01]  /*7ae0*/  SHF.L.U32 R65, R72, 0x10, RZ ;  /* 0x0000001048417819 */ /* 0x000fe200000006ff */
[C---:B------:R-:W-:Y:S01]  /*7af0*/  FFMA R15, R41.reuse, R52, R15 ;  /* 0x00000034290f7223 */ /* 0x040fe2000000000f */
[----:B------:R-:W-:Y:S01]  /*7b00*/  F2FP.BF16.F32.PACK_AB R104, R10, R3 ;  /* 0x000000030a68723e */ /* 0x000fe200000010ff */
[C---:B------:R-:W-:Y:S01]  /*7b10*/  FFMA R12, R41.reuse, R53, R12 ;  /* 0x00000035290c7223 */ /* 0x040fe2000000000c */
[C---:B------:R-:W-:Y:S01]  /*7b20*/  FFMA R13, R41.reuse, R54, R13 ;  /* 0x00000036290d7223 */ /* 0x040fe2000000000d */
[C---:B------:R-:W-:Y:S01]  /*7b30*/  FMUL R14, R38.reuse, R18 ;  /* 0x00000012260e7220 */ /* 0x040fe20000400000 */
[C---:B------:R-:W-:Y:S01]  /*7b40*/  FMUL R19, R38.reuse, R19 ;  /* 0x0000001326137220 */ /* 0x040fe20000400000 */
[C---:B------:R-:W-:Y:S01]  /*7b50*/  FMUL R16, R38.reuse, R20 ;  /* 0x0000001426107220 */ /* 0x040fe20000400000 */
[C---:B------:R-:W-:Y:S01]  /*7b60*/  FMUL R17, R38.reuse, R21 ;  /* 0x0000001526117220 */ /* 0x040fe20000400000 */
[C---:B------:R-:W-:Y:S01]  /*7b70*/  FFMA R14, R41.reuse, R55, R14 ;  /* 0x00000037290e7223 */ /* 0x040fe2000000000e */
        /* <DEDUP_REMOVED lines=9> */
[----:B------:R-:W-:Y:S01]  /*7c10*/  FFMA R23, R41, R60, R23 ;  /* 0x0000003c29177223 */ /* 0x000fe20000000017 */
[C---:B------:R-:W-:Y:S01]  /*7c20*/  FMUL R27, R38.reuse, R27 ;  /* 0x0000001b261b7220 */ /* 0x040fe20000400000 */
[----:B------:R-:W-:Y:S01]  /*7c30*/  F2FP.BF16.F32.PACK_AB R105, R15, R11 ;  /* 0x0000000b0f69723e */ /* 0x000fe200000010ff */
[----:B------:R-:W-:Y:S01]  /*7c40*/  FFMA R20, R41, R61, R20 ;  /* 0x0000003d29147223 */ /* 0x000fe20000000014 */
[----:B------:R-:W-:Y:S01]  /*7c50*/  F2FP.BF16.F32.PACK_AB R106, R13, R12 ;  /* 0x0000000c0d6a723e */ /* 0x000fe200000010ff */
[----:B------:R-:W-:Y:S01]  /*7c60*/  FMUL R24, R38, R28 ;  /* 0x0000001c26187220 */ /* 0x000fe20000400000 */
[----:B------:R-:W-:Y:S01]  /*7c70*/  F2FP.BF16.F32.PACK_AB R107, R19, R14 ;  /* 0x0000000e136b723e */ /* 0x000fe200000010ff */
[----:B------:R-:W-:Y:S01]  /*7c80*/  FFMA R21, R41, R62, R21 ;  /* 0x0000003e29157223 */ /* 0x000fe20000000015 */
[----:B------:R-:W-:Y:S01]  /*7c90*/  LOP3.LUT R66, R72, 0xffff0000, RZ, 0xc0, !PT ;  /* 0xffff000048427812 */ /* 0x000fe200078ec0ff */
[C---:B------:R-:W-:Y:S01]  /*7ca0*/  FMUL R25, R38.reuse, R29 ;  /* 0x0000001d26197220 */ /* 0x040fe20000400000 */
[----:B------:R-:W-:Y:S01]  /*7cb0*/  SHF.L.U32 R67, R73, 0x10, RZ ;  /* 0x0000001049437819 */ /* 0x000fe200000006ff */
[----:B------:R1:W-:Y:S01]  /*7cc0*/  STS.128 [R102+0x10], R104 ;  /* 0x0000106866007388 */ /* 0x0003e20000000c00 */
[----:B------:R-:W-:Y:S01]  /*7cd0*/  FFMA R22, R41, R63, R22 ;  /* 0x0000003f29167223 */ /* 0x000fe20000000016 */
[----:B------:R-:W-:Y:S01]  /*7ce0*/  LOP3.LUT R68, R73, 0xffff0000, RZ, 0xc0, !PT ;  /* 0xffff000049447812 */ /* 0x000fe200078ec0ff */
[----:B------:R-:W-:Y:S01]  /*7cf0*/  FMUL R26, R38, R30 ;  /* 0x0000001e261a7220 */ /* 0x000fe20000400000 */
[C---:B------:R-:W-:Y:S01]  /*7d00*/  FFMA R27, R41.reuse, R64, R27 ;  /* 0x00000040291b7223 */ /* 0x040fe2000000001b */
[----:B------:R-:W-:Y:S01]  /*7d10*/  SHF.L.U32 R69, R74, 0x10, RZ ;  /* 0x000000104a457819 */ /* 0x000fe200000006ff */
[----:B------:R-:W-:Y:S01]  /*7d20*/  FMUL R31, R38, R31 ;  /* 0x0000001f261f7220 */ /* 0x000fe20000400000 */
[C---:B------:R-:W-:Y:S01]  /*7d30*/  FFMA R24, R41.reuse, R65, R24 ;  /* 0x0000004129187223 */ /* 0x040fe20000000018 */
[----:B------:R-:W-:Y:S01]  /*7d40*/  LOP3.LUT R70, R74, 0xffff0000, RZ, 0xc0, !PT ;  /* 0xffff00004a467812 */ /* 0x000fe200078ec0ff */
[C---:B------:R-:W-:Y:S01]  /*7d50*/  FMUL R28, R38.reuse, R32 ;  /* 0x00000020261c7220 */ /* 0x040fe20000400000 */
[----:B------:R-:W-:Y:S01]  /*7d60*/  FFMA R25, R41, R66, R25 ;  /* 0x0000004229197223 */ /* 0x000fe20000000019 */
[----:B------:R-:W-:Y:S01]  /*7d70*/  SHF.L.U32 R71, R75, 0x10, RZ ;  /* 0x000000104b477819 */ /* 0x000fe200000006ff */
[C---:B------:R-:W-:Y:S01]  /*7d80*/  FMUL R29, R38.reuse, R33 ;  /* 0x00000021261d7220 */ /* 0x040fe20000400000 */
[----:B------:R-:W-:Y:S01]  /*7d90*/  FFMA R26, R41, R67, R26 ;  /* 0x00000043291a7223 */ /* 0x000fe2000000001a */
[----:B------:R-:W-:Y:S01]  /*7da0*/  LOP3.LUT R72, R75, 0xffff0000, RZ, 0xc0, !PT ;  /* 0xffff00004b487812 */ /* 0x000fe200078ec0ff */
        /* <DEDUP_REMOVED lines=8> */
[----:B------:R-:W-:Y:S01]  /*7e30*/  FFMA R30, R41, R71, R30 ;  /* 0x00000047291e7223 */ /* 0x000fe2000000001e */
[----:B------:R-:W-:Y:S01]  /*7e40*/  F2FP.BF16.F32.PACK_AB R111, R27, R22 ;  /* 0x000000161b6f723e */ /* 0x000fe200000010ff */
[----:B------:R-:W-:Y:S01]  /*7e50*/  FFMA R35, R41, R72, R35 ;  /* 0x0000004829237223 */ /* 0x000fe20000000023 */
[----:B------:R-:W-:Y:S02]  /*7e60*/  F2FP.BF16.F32.PACK_AB R112, R25, R24 ;  /* 0x000000181970723e */ /* 0x000fe400000010ff */
[----:B------:R-:W-:Y:S01]  /*7e70*/  F2FP.BF16.F32.PACK_AB R113, R31, R26 ;  /* 0x0000001a1f71723e */ /* 0x000fe200000010ff */
[----:B------:R1:W-:Y:S01]  /*7e80*/  STS.128 [R103+0x20], R108 ;  /* 0x0000206c67007388 */ /* 0x0003e20000000c00 */
        /* <DEDUP_REMOVED lines=8> */
[----:B--2---:R-:W2:Y:S02]  /*7f10*/  FENCE.VIEW.ASYNC.S ;  /* 0x00000000000073c6 */ /* 0x004ea40000000000 */
[----:B--2---:R-:W-:Y:S06]  /*7f20*/  BAR.SYNC.DEFER_BLOCKING 0x1, 0x80 ;  /* 0x0042000000007b1d */ /* 0x004fec0000010000 */
[----:B------:R-:W-:Y:S05]  /*7f30*/  @P0 BRA `(.L_x_126) ;  /* 0x0000000000240947 */ /* 0x000fea0003800000 */
[----:B------:R-:W2:Y:S01]  /*7f40*/  LDCU.64 UR10, c[0x0][0x348] ;  /* 0x00006900ff0a77ac */ /* 0x000ea20008000a00 */
[----:B------:R-:W-:Y:S02]  /*7f50*/  UIADD3 UR9, UPT, UPT, UR49, 0x20, URZ ;  /* 0x0000002031097890 */ /* 0x000fe4000fffe0ff */
[----:B------:R-:W-:Y:S02]  /*7f60*/  UIADD3 UR8, UPT, UPT, UR47, 0x200, UR4 ;  /* 0x000002002f087890 */ /* 0x000fe4000fffe004 */
[----:B--2---:R-:W-:Y:S03]  /*7f70*/  UIADD3 UR6, UP0, UPT, UR10, 0x680, URZ ;  /* 0x000006800a067890 */ /* 0x004fe6000ff1e0ff */
[----:B------:R-:W-:Y:S01]  /*7f80*/  UMOV UR10, UR50 ;  /* 0x00000032000a7c82 */ /* 0x000fe20008000000 */
[----:B------:R-:W-:Y:S03]  /*7f90*/  UIADD3.X UR7, UPT, UPT, URZ, UR11, URZ, UP0, !UPT ;  /* 0x0000000bff077290 */ /* 0x000fe600087fe4ff */
[----:B------:R-:W-:Y:S06]  /*7fa0*/  UMOV UR11, UR36 ;  /* 0x00000024000b7c82 */ /* 0x000fec0008000000 */
[----:B------:R2:W-:Y:S02]  /*7fb0*/  UTMASTG.3D [UR8], [UR6] ;  /* 0x00000008060073b5 */ /* 0x0005e40008010000 */
[----:B--2---:R0:W-:Y:S02]  /*7fc0*/  UTMACMDFLUSH ;  /* 0x00000000000079b7 */ /* 0x0041e40000000000 */
.L_x_126:
[----:B------:R-:W-:Y:S05]  /*7fd0*/  BSYNC.RECONVERGENT B0 ;  /* 0x0000000000007941 */ /* 0x000fea0003800200 */
.L_x_125:
[----:B------:R-:W-:Y:S01]  /*7fe0*/  UIADD3 UR4, UPT, UPT, UR45, 0x1, URZ ;  /* 0x000000012d047890 */ /* 0x000fe2000fffe0ff */
[----:B------:R-:W-:Y:S03]  /*7ff0*/  BSSY.RECONVERGENT B0, `(.L_x_127) ;  /* 0x0000008000007945 */ /* 0x000fe60003800200 */
[----:B------:R-:W-:Y:S04]  /*8000*/  UISETP.NE.AND UP0, UPT, UR4, 0x3, UPT ;  /* 0x000000030400788c */ /* 0x000fe8000bf05270 */
[----:B------:R-:W-:Y:S02]  /*8010*/  UISETP.EQ.XOR UP1, UPT, UR44, 0x3, !UP0 ;  /* 0x000000032c00788c */ /* 0x000fe4000c722a70 */
[----:B------:R-:W-:Y:S02]  /*8020*/  USEL UR46, UR4, URZ, UP0 ;  /* 0x000000ff042e7287 */ /* 0x000fe40008000000 */
[----:B------:R-:W-:Y:S04]  /*8030*/  USEL UR5, URZ, 0x1, !UP1 ;  /* 0x00000001ff057887 */ /* 0x000fe8000c800000 */
[----:B------:R-:W-:Y:S01]  /*8040*/  ULOP3.LUT UR54, UR54, UR5, URZ, 0x3c, !UPT ;  /* 0x0000000536367292 */ /* 0x000fe2000f8e3cff */
[----:B------:R-:W-:Y:S11]  /*8050*/  @P0 BRA `(.L_x_128) ;  /* 0x0000000000040947 */ /* 0x000ff60003800000 */
[----:B------:R-:W-:Y:S04]  /*8060*/  DEPBAR.LE SB0, 0x1 ;  /* 0x000080400000791a */ /* 0x000fe80000000000 */
.L_x_128:
[----:B------:R-:W-:Y:S05]  /*8070*/  BSYNC.RECONVERGENT B0 ;  /* 0x0000000000007941 */ /* 0x000fea0003800200 */
.L_x_127:
[----:B------:R-:W-:Y:S01]  /*8080*/  BAR.SYNC.DEFER_BLOCKING 0x1, 0x80 ;  /* 0x0042000000007b1d */ /* 0x000fe20000010000 */
[----:B------:R-:W-:Y:S01]  /*8090*/  UISETP.NE.AND UP0, UPT, UR53, -0x2, UPT ;  /* 0xfffffffe3500788c */ /* 0x000fe2000bf05270 */
[----:B------:R-:W-:Y:S08]  /*80a0*/  IADD3 R0, PT, PT, R36, 0x1, RZ ;  /* 0x0000000124007810 */ /* 0x000ff00007ffe0ff */
[----:B------:R-:W-:Y:S05]  /*80b0*/  BRA.U !UP0, `(.L_x_129) ;  /* 0x0000000108287547 */ /* 0x000fea000b800000 */
[----:B------:R-:W2:Y:S01]  /*80c0*/  S2R R2, SR_CgaCtaId ;  /* 0x0000000000027919 */ /* 0x000ea20000008800 */
[----:B------:R-:W-:Y:S01]  /*80d0*/  ISETP.NE.AND P0, PT, R101, RZ, PT ;  /* 0x000000ff6500720c */ /* 0x000fe20003f05270 */
[----:B------:R-:W-:Y:S01]  /*80e0*/  IMAD.U32 R3, RZ, RZ, UR52 ;  /* 0x00000034ff037e24 */ /* 0x000fe2000f8e00ff */
[----:B------:R-:W-:Y:S04]  /*80f0*/  UIADD3 UR4, UPT, UPT, UR52, 0x1, URZ ;  /* 0x0000000134047890 */ /* 0x000fe8000fffe0ff */
[----:B------:R-:W-:Y:S04]  /*8100*/  UISETP.NE.AND UP0, UPT, UR4, 0x3, UPT ;  /* 0x000000030400788c */ /* 0x000fe8000bf05270 */
[----:B------:R-:W-:Y:S03]  /*8110*/  USEL UR52, UR4, URZ, UP0 ;  /* 0x000000ff04347287 */ /* 0x000fe60008000000 */
[----:B------:R-:W-:Y:S05]  /*8120*/  @P0 LEA R3, R3, UR47, 0x3 ;  /* 0x0000002f03030c11 */ /* 0x000fea000f8e18ff */
[----:B------:R-:W-:Y:S05]  /*8130*/  @P0 VIADD R3, R3, 0x118 ;  /* 0x0000011803030836 */ /* 0x000fea0000000000 */
[----:B--2---:R-:W-:Y:S04]  /*8140*/  @P0 PRMT R2, R2, 0x654, R3 ;  /* 0x0000065402020816 */ /* 0x004fe80000000003 */
[----:B------:R2:W-:Y:S03]  /*8150*/  @P0 SYNCS.ARRIVE.TRANS64.RED.A1T0 RZ, [R2+URZ], RZ ;  /* 0x000000ff02ff09a7 */ /* 0x0005e600081004ff */
.L_x_129:
[----:B------:R-:W-:Y:S01]  /*8160*/  R2UR UR6, R100 ;  /* 0x00000000640672ca */ /* 0x000fe200000e0000 */
[----:B------:R-:W-:Y:S01]  /*8170*/  UIADD3 UR53, UPT, UPT, UR53, 0x2, URZ ;  /* 0x0000000235357890 */ /* 0x000fe2000fffe0ff */
[----:B------:R-:W-:Y:S01]  /*8180*/  R2UR UR5, R86 ;  /* 0x00000000560572ca */ /* 0x000fe200000e0000 */
[----:B------:R-:W-:Y:S01]  /*8190*/  UMOV UR36, UR63 ;  /* 0x0000003f00247c82 */ /* 0x000fe20008000000 */
[----:B------:R-:W-:Y:S02]  /*81a0*/  R2UR UR4, R87 ;  /* 0x00000000570472ca */ /* 0x000fe400000e0000 */
[----:B------:R-:W-:Y:S02]  /*81b0*/  ISETP.NE.AND P0, PT, R90, 0x2, PT ;  /* 0x000000025a00780c */ /* 0x000fe40003f05270 */
[----:B------:R-:W-:Y:S02]  /*81c0*/  ISETP.NE.AND P1, PT, R0, 0x4, PT ;  /* 0x000000040000780c */ /* 0x000fe40003f25270 */
[----:B--2---:R-:W-:Y:S02]  /*81d0*/  SEL R2, RZ, 0x1, P0 ;  /* 0x00000001ff027807 */ /* 0x004fe40000000000 */
[----:B------:R-:W-:Y:S01]  /*81e0*/  SEL R3, RZ, 0x1, P1 ;  /* 0x00000001ff037807 */ /* 0x000fe20000800000 */
[----:B------:R-:W-:Y:S01]  /*81f0*/  UISETP.NE.AND UP0, UPT, UR6, URZ, UPT ;  /* 0x000000ff0600728c */ /* 0x000fe2000bf05270 */
[----:B------:R-:W-:Y:S01]  /*8200*/  LOP3.LUT R93, R93, R2, RZ, 0x3c, !PT ;  /* 0x000000025d5d7212 */ /* 0x000fe200078e3cff */
[----:B------:R-:W-:Y:S01]  /*8210*/  UIADD3 UR30, UPT, UPT, UR37, UR5, URZ ;  /* 0x00000005251e7290 */ /* 0x000fe2000fffe0ff */
[----:B------:R-:W-:Y:S01]  /*8220*/  LOP3.LUT R94, R94, R3, RZ, 0x3c, !PT ;  /* 0x000000035e5e7212 */ /* 0x000fe200078e3cff */
[----:B------:R-:W-:Y:S01]  /*8230*/  UIADD3 UR25, UPT, UPT, UR38, UR4, URZ ;  /* 0x0000000426197290 */ /* 0x000fe2000fffe0ff */
[----:B------:R-:W-:Y:S02]  /*8240*/  SEL R90, R90, RZ, P0 ;  /* 0x000000ff5a5a7207 */ /* 0x000fe40000000000 */
[----:B------:R-:W-:Y:S02]  /*8250*/  SEL R36, R0, RZ, P1 ;  /* 0x000000ff00247207 */ /* 0x000fe40000800000 */
[----:B------:R-:W-:Y:S07]  /*8260*/  BRA.U UP0, `(.L_x_130) ;  /* 0xffffffd500807547 */ /* 0x000fee000b83ffff */
[----:B------:R-:W-:-:S13]  /*8270*/  R2UR UR4, R88 ;  /* 0x00000000580472ca */ /* 0x000fda00000e0000 */
[----:B------:R-:W-:-:S09]  /*8280*/  UISETP.NE.AND UP0, UPT, UR4, URZ, UPT ;  /* 0x000000ff0400728c */ /* 0x000fd2000bf05270 */
[----:B------:R-:W-:Y:S05]  /*8290*/  BRA.U !UP0, `(.L_x_131) ;  /* 0x0000000108487547 */ /* 0x000fea000b800000 */
[----:B------:R-:W2:Y:S02]  /*82a0*/  LDCU.64 UR4, c[0x0][0x890] ;  /* 0x00011200ff0477ac */ /* 0x000ea40008000a00 */
[----:B--2---:R-:W-:-:S04]  /*82b0*/  UISETP.NE.U32.AND UP0, UPT, UR4, URZ, UPT ;  /* 0x000000ff0400728c */ /* 0x004fc8000bf05070 */
[----:B------:R-:W-:-:S09]  /*82c0*/  UISETP.NE.AND.EX UP0, UPT, UR5, URZ, UPT, UP0 ;  /* 0x000000ff0500728c */ /* 0x000fd2000bf05300 */
[----:B------:R-:W-:Y:S05]  /*82d0*/  BRA.U UP0, `(.L_x_132) ;  /* 0x00000001000c7547 */ /* 0x000fea000b800000 */
[----:B------:R-:W-:-:S13]  /*82e0*/  FSETP.NEU.AND P0, PT, R41, RZ, PT ;  /* 0x000000ff2900720b */ /* 0x000fda0003f0d000 */
[----:B------:R-:W-:Y:S05]  /*82f0*/  @!P0 EXIT ;  /* 0x000000000000894d */ /* 0x000fea0003800000 */
[----:B------:R-:W-:Y:S05]  /*8300*/  BRA `(.L_x_131) ;  /* 0x00000000002c7947 */ /* 0x000fea0003800000 */
.L_x_132:
[----:B------:R-:W-:Y:S01]  /*8310*/  ISETP.NE.AND P0, PT, R89, RZ, PT ;  /* 0x000000ff5900720c */ /* 0x000fe20003f05270 */
[----:B------:R-:W-:-:S12]  /*8320*/  BSSY.RECONVERGENT B0, `(.L_x_131) ;  /* 0x0000009000007945 */ /* 0x000fd80003800200 */
[----:B------:R-:W-:Y:S05]  /*8330*/  @P0 BRA `(.L_x_133) ;  /* 0x0000000000140947 */ /* 0x000fea0003800000 */
[----:B------:R-:W2:Y:S02]  /*8340*/  LDCU.64 UR4, c[0x0][0x888] ;  /* 0x00011100ff0477ac */ /* 0x000ea40008000a00 */
[----:B--2---:R-:W-:-:S04]  /*8350*/  ISETP.NE.U32.AND P0, PT, RZ, UR4, PT ;  /* 0x00000004ff007c0c */ /* 0x004fc8000bf05070 */
[----:B------:R-:W-:-:S13]  /*8360*/  ISETP.NE.AND.EX P0, PT, RZ, UR5, PT, P0 ;  /* 0x00000005ff007c0c */ /* 0x000fda000bf05300 */
[----:B------:R-:W-:Y:S05]  /*8370*/  @!P0 EXIT ;  /* 0x000000000000894d */ /* 0x000fea0003800000 */
[----:B------:R-:W-:Y:S05]  /*8380*/  BRA `(.L_x_134) ;  /* 0x0000000000087947 */ /* 0x000fea0003800000 */
.L_x_133:
[----:B------:R-:W-:-:S13]  /*8390*/  FSETP.NEU.AND P0, PT, R41, RZ, PT ;  /* 0x000000ff2900720b */ /* 0x000fda0003f0d000 */
[----:B------:R-:W-:Y:S05]  /*83a0*/  @!P0 EXIT ;  /* 0x000000000000894d */ /* 0x000fea0003800000 */
.L_x_134:
[----:B------:R-:W-:Y:S05]  /*83b0*/  BSYNC.RECONVERGENT B0 ;  /* 0x0000000000007941 */ /* 0x000fea0003800200 */
.L_x_131:
[----:B------:R-:W2:Y:S01]  /*83c0*/  S2UR UR5, SR_CgaCtaId ;  /* 0x00000000000579c3 */ /* 0x000ea20000008800 */
[----:B------:R-:W-:Y:S01]  /*83d0*/  ULEA UR4, UR52, UR47, 0x3 ;  /* 0x0000002f34047291 */ /* 0x000fe2000f8e18ff */
[----:B------:R-:W-:-:S04]  /*83e0*/  DEPBAR.LE SB0, 0x0 ;  /* 0x000080000000791a */ /* 0x000fc80000000000 */
[----:B------:R-:W-:-:S04]  /*83f0*/  UIADD3 UR4, UPT, UPT, UR4, 0x118, URZ ;  /* 0x0000011804047890 */ /* 0x000fc8000fffe0ff */
[----:B--2---:R-:W-:-:S09]  /*8400*/  UPRMT UR4, UR5, 0x654, UR4 ;  /* 0x0000065405047896 */ /* 0x004fd20008000004 */
[----:B------:R-:W-:Y:S01]  /*8410*/  SYNCS.ARRIVE.TRANS64.RED.A1T0 RZ, [UR4], RZ ;  /* 0x000000ffffff79a7 */ /* 0x000fe20008100404 */
[----:B------:R-:W-:Y:S05]  /*8420*/  EXIT ;  /* 0x000000000000794d */ /* 0x000fea0003800000 */
.L_x_25:
[----:B--2---:R2:W3:Y:S02]  /*8430*/  SYNCS.PHASECHK.TRANS64.TRYWAIT P0, [R0+URZ+0x1b0], R3 ;  /* 0x0001b003000075a7 */ /* 0x0044e400080011ff */
[----:B---3--:R-:W-:Y:S05]  /*8440*/  @!P0 NANOSLEEP.SYNCS 0x989680 ;  /* 0x009896800000895d */ /* 0x008fea0003900000 */
[----:B------:R-:W3:Y:S02]  /*8450*/  @!P0 SYNCS.PHASECHK.TRANS64 P0, [R0+URZ+0x1b0], R3 ;  /* 0x0001b003000085a7 */ /* 0x000ee400080010ff */
[----:B---3--:R-:W-:Y:S05]  /*8460*/  @!P0 BRA `(.L_x_25) ;  /* 0xfffffffc00f08947 */ /* 0x008fea000383ffff */
[----:B------:R-:W-:Y:S05]  /*8470*/  BRA `(.L_x_135) ;  /* 0xffffff9400847947 */ /* 0x000fea000383ffff */
.L_x_28:
[----:B--2---:R-:W-:-:S07]  /*8480*/  MOV R0, UR33 ;  /* 0x0000002100007c02 */ /* 0x004fce0008000f00 */
.L_x_136:
[----:B--2---:R2:W3:Y:S02]  /*8490*/  SYNCS.PHASECHK.TRANS64.TRYWAIT P0, [R0+URZ+0x80], R3 ;  /* 0x00008003000075a7 */ /* 0x0044e400080011ff */
[----:B---3--:R-:W-:Y:S05]  /*84a0*/  @!P0 NANOSLEEP.SYNCS 0x989680 ;  /* 0x009896800000895d */ /* 0x008fea0003900000 */
[----:B------:R-:W3:Y:S02]  /*84b0*/  @!P0 SYNCS.PHASECHK.TRANS64 P0, [R0+URZ+0x80], R3 ;  /* 0x00008003000085a7 */ /* 0x000ee400080010ff */
[----:B---3--:R-:W-:Y:S05]  /*84c0*/  @!P0 BRA `(.L_x_136) ;  /* 0xfffffffc00f08947 */ /* 0x008fea000383ffff */
[----:B------:R-:W-:Y:S05]  /*84d0*/  BRA `(.L_x_27) ;  /* 0xffffff9400c47947 */ /* 0x000fea000383ffff */
.L_x_35:
[----:B-1----:R-:W-:-:S07]  /*84e0*/  MOV R0, UR17 ;  /* 0x0000001100007c02 */ /* 0x002fce0008000f00 */
.L_x_137:
[----:B-1----:R1:W2:Y:S02]  /*84f0*/  SYNCS.PHASECHK.TRANS64.TRYWAIT P0, [R0+URZ+0x80], R3 ;  /* 0x00008003000075a7 */ /* 0x0022a400080011ff */
[----:B--2---:R-:W-:Y:S05]  /*8500*/  @!P0 NANOSLEEP.SYNCS 0x989680 ;  /* 0x009896800000895d */ /* 0x004fea0003900000 */
[----:B------:R-:W2:Y:S02]  /*8510*/  @!P0 SYNCS.PHASECHK.TRANS64 P0, [R0+URZ+0x80], R3 ;  /* 0x00008003000085a7 */ /* 0x000ea400080010ff */
[----:B--2---:R-:W-:Y:S05]  /*8520*/  @!P0 BRA `(.L_x_137) ;  /* 0xfffffffc00f08947 */ /* 0x004fea000383ffff */
[----:B------:R-:W-:Y:S05]  /*8530*/  BRA `(.L_x_34) ;  /* 0xffffff9800847947 */ /* 0x000fea000383ffff */
.L_x_40:
[----:B-1----:R1:W2:Y:S02]  /*8540*/  SYNCS.PHASECHK.TRANS64.TRYWAIT P0, [R3+URZ+0x140], R0 ;  /* 0x00014000030075a7 */ /* 0x0022a400080011ff */
[----:B--2---:R-:W-:Y:S05]  /*8550*/  @!P0 NANOSLEEP.SYNCS 0x989680 ;  /* 0x009896800000895d */ /* 0x004fea0003900000 */
[----:B------:R-:W2:Y:S02]  /*8560*/  @!P0 SYNCS.PHASECHK.TRANS64 P0, [R3+URZ+0x140], R0 ;  /* 0x00014000030085a7 */ /* 0x000ea400080010ff */
[----:B--2---:R-:W-:Y:S05]  /*8570*/  @!P0 BRA `(.L_x_40) ;  /* 0xfffffffc00f08947 */ /* 0x004fea000383ffff */
[----:B------:R-:W-:Y:S05]  /*8580*/  BRA `(.L_x_138) ;  /* 0xffffff9c00247947 */ /* 0x000fea000383ffff */
.L_x_44:
[----:B-1----:R-:W-:-:S07]  /*8590*/  MOV R0, UR4 ;  /* 0x0000000400007c02 */ /* 0x002fce0008000f00 */
.L_x_139:
[----:B-1----:R1:W2:Y:S02]  /*85a0*/  SYNCS.PHASECHK.TRANS64.TRYWAIT P0, [R0+URZ], R3 ;  /* 0x00000003000075a7 */ /* 0x0022a400080011ff */
[----:B--2---:R-:W-:Y:S05]  /*85b0*/  @!P0 NANOSLEEP.SYNCS 0x989680 ;  /* 0x009896800000895d */ /* 0x004fea0003900000 */
[----:B------:R-:W2:Y:S02]  /*85c0*/  @!P0 SYNCS.PHASECHK.TRANS64 P0, [R0+URZ], R3 ;  /* 0x00000003000085a7 */ /* 0x000ea400080010ff */
[----:B--2---:R-:W-:Y:S05]  /*85d0*/  @!P0 BRA `(.L_x_139) ;  /* 0xfffffffc00f08947 */ /* 0x004fea000383ffff */
[----:B------:R-:W-:Y:S05]  /*85e0*/  BRA `(.L_x_140) ;  /* 0xffffffa000d07947 */ /* 0x000fea000383ffff */
.L_x_45:
[----:B------:R-:W-:-:S07]  /*85f0*/  MOV R0, UR5 ;  /* 0x0000000500007c02 */ /* 0x000fce0008000f00 */
.L_x_141:
[----:B-1----:R1:W2:Y:S02]  /*8600*/  SYNCS.PHASECHK.TRANS64.TRYWAIT P0, [R0+URZ], R3 ;  /* 0x00000003000075a7 */ /* 0x0022a400080011ff */
[----:B--2---:R-:W-:Y:S05]  /*8610*/  @!P0 NANOSLEEP.SYNCS 0x989680 ;  /* 0x009896800000895d */ /* 0x004fea0003900000 */
[----:B------:R-:W2:Y:S02]  /*8620*/  @!P0 SYNCS.PHASECHK.TRANS64 P0, [R0+URZ], R3 ;  /* 0x00000003000085a7 */ /* 0x000ea400080010ff */
[----:B--2---:R-:W-:Y:S05]  /*8630*/  @!P0 BRA `(.L_x_141) ;  /* 0xfffffffc00f08947 */ /* 0x004fea000383ffff */
[----:B------:R-:W-:Y:S05]  /*8640*/  BRA `(.L_x_142) ;  /* 0xffffffa000dc7947 */ /* 0x000fea000383ffff */
.L_x_46:
[----:B------:R-:W-:-:S07]  /*8650*/  MOV R0, UR5 ;  /* 0x0000000500007c02 */ /* 0x000fce0008000f00 */
.L_x_143:
[----:B-1----:R1:W2:Y:S02]  /*8660*/  SYNCS.PHASECHK.TRANS64.TRYWAIT P0, [R0+URZ], R3 ;  /* 0x00000003000075a7 */ /* 0x0022a400080011ff */
[----:B--2---:R-:W-:Y:S05]  /*8670*/  @!P0 NANOSLEEP.SYNCS 0x989680 ;  /* 0x009896800000895d */ /* 0x004fea0003900000 */
[----:B------:R-:W2:Y:S02]  /*8680*/  @!P0 SYNCS.PHASECHK.TRANS64 P0, [R0+URZ], R3 ;  /* 0x00000003000085a7 */ /* 0x000ea400080010ff */
[----:B--2---:R-:W-:Y:S05]  /*8690*/  @!P0 BRA `(.L_x_143) ;  /* 0xfffffffc00f08947 */ /* 0x004fea000383ffff */
[----:B------:R-:W-:Y:S05]  /*86a0*/  BRA `(.L_x_144) ;  /* 0xffffffa000e87947 */ /* 0x000fea000383ffff */
.L_x_47:
[----:B------:R-:W-:-:S07]  /*86b0*/  MOV R0, UR5 ;  /* 0x0000000500007c02 */ /* 0x000fce0008000f00 */
.L_x_145:
[----:B-1----:R1:W2:Y:S02]  /*86c0*/  SYNCS.PHASECHK.TRANS64.TRYWAIT P0, [R0+URZ], R3 ;  /* 0x00000003000075a7 */ /* 0x0022a400080011ff */
[----:B--2---:R-:W-:Y:S05]  /*86d0*/  @!P0 NANOSLEEP.SYNCS 0x989680 ;  /* 0x009896800000895d */ /* 0x004fea0003900000 */
[----:B------:R-:W2:Y:S02]  /*86e0*/  @!P0 SYNCS.PHASECHK.TRANS64 P0, [R0+URZ], R3 ;  /* 0x00000003000085a7 */ /* 0x000ea400080010ff */
[----:B--2---:R-:W-:Y:S05]  /*86f0*/  @!P0 BRA `(.L_x_145) ;  /* 0xfffffffc00f08947 */ /* 0x004fea000383ffff */
[----:B------:R-:W-:Y:S05]  /*8700*/  BRA `(.L_x_146) ;  /* 0xffffffa000f47947 */ /* 0x000fea000383ffff */
.L_x_48:
[----:B------:R-:W-:-:S07]  /*8710*/  MOV R0, UR5 ;  /* 0x0000000500007c02 */ /* 0x000fce0008000f00 */
.L_x_147:
[----:B-1----:R1:W2:Y:S02]  /*8720*/  SYNCS.PHASECHK.TRANS64.TRYWAIT P0, [R0+URZ], R3 ;  /* 0x00000003000075a7 */ /* 0x0022a400080011ff */
[----:B--2---:R-:W-:Y:S05]  /*8730*/  @!P0 NANOSLEEP.SYNCS 0x989680 ;  /* 0x009896800000895d */ /* 0x004fea0003900000 */
[----:B------:R-:W2:Y:S02]  /*8740*/  @!P0 SYNCS.PHASECHK.TRANS64 P0, [R0+URZ], R3 ;  /* 0x00000003000085a7 */ /* 0x000ea400080010ff */
[----:B--2---:R-:W-:Y:S05]  /*8750*/  @!P0 BRA `(.L_x_147) ;  /* 0xfffffffc00f08947 */ /* 0x004fea000383ffff */
[----:B------:R-:W-:Y:S05]  /*8760*/  BRA `(.L_x_148) ;  /* 0xffffffa400007947 */ /* 0x000fea000383ffff */
.L_x_49:
[----:B------:R-:W-:-:S07]  /*8770*/  MOV R0, UR5 ;  /* 0x0000000500007c02 */ /* 0x000fce0008000f00 */
.L_x_149:
[----:B-1----:R1:W2:Y:S02]  /*8780*/  SYNCS.PHASECHK.TRANS64.TRYWAIT P0, [R0+URZ], R3 ;  /* 0x00000003000075a7 */ /* 0x0022a400080011ff */
[----:B--2---:R-:W-:Y:S05]  /*8790*/  @!P0 NANOSLEEP.SYNCS 0x989680 ;  /* 0x009896800000895d */ /* 0x004fea0003900000 */
[----:B------:R-:W2:Y:S02]  /*87a0*/  @!P0 SYNCS.PHASECHK.TRANS64 P0, [R0+URZ], R3 ;  /* 0x00000003000085a7 */ /* 0x000ea400080010ff */
[----:B--2---:R-:W-:Y:S05]  /*87b0*/  @!P0 BRA `(.L_x_149) ;  /* 0xfffffffc00f08947 */ /* 0x004fea000383ffff */
[----:B------:R-:W-:Y:S05]  /*87c0*/  BRA `(.L_x_150) ;  /* 0xffffffa4000c7947 */ /* 0x000fea000383ffff */
.L_x_50:
[----:B------:R-:W-:-:S07]  /*87d0*/  MOV R0, UR5 ;  /* 0x0000000500007c02 */ /* 0x000fce0008000f00 */
.L_x_151:
[----:B-1----:R1:W2:Y:S02]  /*87e0*/  SYNCS.PHASECHK.TRANS64.TRYWAIT P0, [R0+URZ], R3 ;  /* 0x00000003000075a7 */ /* 0x0022a400080011ff */
[----:B--2---:R-:W-:Y:S05]  /*87f0*/  @!P0 NANOSLEEP.SYNCS 0x989680 ;  /* 0x009896800000895d */ /* 0x004fea0003900000 */
[----:B------:R-:W2:Y:S02]  /*8800*/  @!P0 SYNCS.PHASECHK.TRANS64 P0, [R0+URZ], R3 ;  /* 0x00000003000085a7 */ /* 0x000ea400080010ff */
[----:B--2---:R-:W-:Y:S05]  /*8810*/  @!P0 BRA `(.L_x_151) ;  /* 0xfffffffc00f08947 */ /* 0x004fea000383ffff */
[----:B------:R-:W-:Y:S05]  /*8820*/  BRA `(.L_x_152) ;  /* 0xffffffa400187947 */ /* 0x000fea000383ffff */
.L_x_51:
[----:B------:R-:W-:-:S07]  /*8830*/  MOV R0, UR5 ;  /* 0x0000000500007c02 */ /* 0x000fce0008000f00 */
.L_x_153:
[----:B-1----:R1:W2:Y:S02]  /*8840*/  SYNCS.PHASECHK.TRANS64.TRYWAIT P0, [R0+URZ], R3 ;  /* 0x00000003000075a7 */ /* 0x0022a400080011ff */
[----:B--2---:R-:W-:Y:S05]  /*8850*/  @!P0 NANOSLEEP.SYNCS 0x989680 ;  /* 0x009896800000895d */ /* 0x004fea0003900000 */
[----:B------:R-:W2:Y:S02]  /*8860*/  @!P0 SYNCS.PHASECHK.TRANS64 P0, [R0+URZ], R3 ;  /* 0x00000003000085a7 */ /* 0x000ea400080010ff */
[----:B--2---:R-:W-:Y:S05]  /*8870*/  @!P0 BRA `(.L_x_153) ;  /* 0xfffffffc00f08947 */ /* 0x004fea000383ffff */
[----:B------:R-:W-:Y:S05]  /*8880*/  BRA `(.L_x_154) ;  /* 0xffffffa400247947 */ /* 0x000fea000383ffff */
.L_x_52:
[----:B------:R-:W-:-:S07]  /*8890*/  MOV R0, UR5 ;  /* 0x0000000500007c02 */ /* 0x000fce0008000f00 */
.L_x_155:
[----:B-1----:R1:W2:Y:S02]  /*88a0*/  SYNCS.PHASECHK.TRANS64.TRYWAIT P0, [R0+URZ], R3 ;  /* 0x00000003000075a7 */ /* 0x0022a400080011ff */
[----:B--2---:R-:W-:Y:S05]  /*88b0*/  @!P0 NANOSLEEP.SYNCS 0x989680 ;  /* 0x009896800000895d */ /* 0x004fea0003900000 */
[----:B------:R-:W2:Y:S02]  /*88c0*/  @!P0 SYNCS.PHASECHK.TRANS64 P0, [R0+URZ], R3 ;  /* 0x00000003000085a7 */ /* 0x000ea400080010ff */
[----:B--2---:R-:W-:Y:S05]  /*88d0*/  @!P0 BRA `(.L_x_155) ;  /* 0xfffffffc00f08947 */ /* 0x004fea000383ffff */
[----:B------:R-:W-:Y:S05]  /*88e0*/  BRA `(.L_x_156) ;  /* 0xffffffa400307947 */ /* 0x000fea000383ffff */
.L_x_53:
[----:B------:R-:W-:-:S07]  /*88f0*/  MOV R0, UR5 ;  /* 0x0000000500007c02 */ /* 0x000fce0008000f00 */
.L_x_157:
[----:B-1----:R1:W2:Y:S02]  /*8900*/  SYNCS.PHASECHK.TRANS64.TRYWAIT P0, [R0+URZ], R3 ;  /* 0x00000003000075a7 */ /* 0x0022a400080011ff */
[----:B--2---:R-:W-:Y:S05]  /*8910*/  @!P0 NANOSLEEP.SYNCS 0x989680 ;  /* 0x009896800000895d */ /* 0x004fea0003900000 */
[----:B------:R-:W2:Y:S02]  /*8920*/  @!P0 SYNCS.PHASECHK.TRANS64 P0, [R0+URZ], R3 ;  /* 0x00000003000085a7 */ /* 0x000ea400080010ff */
[----:B--2---:R-:W-:Y:S05]  /*8930*/  @!P0 BRA `(.L_x_157) ;  /* 0xfffffffc00f08947 */ /* 0x004fea000383ffff */
[----:B------:R-:W-:Y:S05]  /*8940*/  BRA `(.L_x_158) ;  /* 0xffffffa4003c7947 */ /* 0x000fea000383ffff */
.L_x_54:
[----:B------:R-:W-:-:S07]  /*8950*/  MOV R0, UR5 ;  /* 0x0000000500007c02 */ /* 0x000fce0008000f00 */
.L_x_159:
[----:B-1----:R1:W2:Y:S02]  /*8960*/  SYNCS.PHASECHK.TRANS64.TRYWAIT P0, [R0+URZ], R3 ;  /* 0x00000003000075a7 */ /* 0x0022a400080011ff */
[----:B--2---:R-:W-:Y:S05]  /*8970*/  @!P0 NANOSLEEP.SYNCS 0x989680 ;  /* 0x009896800000895d */ /* 0x004fea0003900000 */
[----:B------:R-:W2:Y:S02]  /*8980*/  @!P0 SYNCS.PHASECHK.TRANS64 P0, [R0+URZ], R3 ;  /* 0x00000003000085a7 */ /* 0x000ea400080010ff */
[----:B--2---:R-:W-:Y:S05]  /*8990*/  @!P0 BRA `(.L_x_159) ;  /* 0xfffffffc00f08947 */ /* 0x004fea000383ffff */
[----:B------:R-:W-:Y:S05]  /*89a0*/  BRA `(.L_x_160) ;  /* 0xffffffa400487947 */ /* 0x000fea000383ffff */
.L_x_55:
[----:B------:R-:W-:-:S07]  /*89b0*/  MOV R0, UR5 ;  /* 0x0000000500007c02 */ /* 0x000fce0008000f00 */
.L_x_161:
[----:B-1----:R1:W2:Y:S02]  /*89c0*/  SYNCS.PHASECHK.TRANS64.TRYWAIT P0, [R0+URZ], R3 ;  /* 0x00000003000075a7 */ /* 0x0022a400080011ff */
[----:B--2---:R-:W-:Y:S05]  /*89d0*/  @!P0 NANOSLEEP.SYNCS 0x989680 ;  /* 0x009896800000895d */ /* 0x004fea0003900000 */
[----:B------:R-:W2:Y:S02]  /*89e0*/  @!P0 SYNCS.PHASECHK.TRANS64 P0, [R0+URZ], R3 ;  /* 0x00000003000085a7 */ /* 0x000ea400080010ff */
[----:B--2---:R-:W-:Y:S05]  /*89f0*/  @!P0 BRA `(.L_x_161) ;  /* 0xfffffffc00f08947 */ /* 0x004fea000383ffff */
[----:B------:R-:W-:Y:S05]  /*8a00*/  BRA `(.L_x_162) ;  /* 0xffffffa400547947 */ /* 0x000fea000383ffff */
.L_x_56:
[----:B------:R-:W-:-:S07]  /*8a10*/  MOV R0, UR5 ;  /* 0x0000000500007c02 */ /* 0x000fce0008000f00 */
.L_x_163:
[----:B-1----:R1:W2:Y:S02]  /*8a20*/  SYNCS.PHASECHK.TRANS64.TRYWAIT P0, [R0+URZ], R3 ;  /* 0x00000003000075a7 */ /* 0x0022a400080011ff */
[----:B--2---:R-:W-:Y:S05]  /*8a30*/  @!P0 NANOSLEEP.SYNCS 0x989680 ;  /* 0x009896800000895d */ /* 0x004fea0003900000 */
[----:B------:R-:W2:Y:S02]  /*8a40*/  @!P0 SYNCS.PHASECHK.TRANS64 P0, [R0+URZ], R3 ;  /* 0x00000003000085a7 */ /* 0x000ea400080010ff */
[----:B--2---:R-:W-:Y:S05]  /*8a50*/  @!P0 BRA `(.L_x_163) ;  /* 0xfffffffc00f08947 */ /* 0x004fea000383ffff */
[----:B------:R-:W-:Y:S05]  /*8a60*/  BRA `(.L_x_164) ;  /* 0xffffffa400607947 */ /* 0x000fea000383ffff */
.L_x_57:
[----:B------:R-:W-:-:S07]  /*8a70*/  MOV R0, UR5 ;  /* 0x0000000500007c02 */ /* 0x000fce0008000f00 */
.L_x_165:
[----:B-1----:R1:W2:Y:S02]  /*8a80*/  SYNCS.PHASECHK.TRANS64.TRYWAIT P0, [R0+URZ], R3 ;  /* 0x00000003000075a7 */ /* 0x0022a400080011ff */
[----:B--2---:R-:W-:Y:S05]  /*8a90*/  @!P0 NANOSLEEP.SYNCS 0x989680 ;  /* 0x009896800000895d */ /* 0x004fea0003900000 */
[----:B------:R-:W2:Y:S02]  /*8aa0*/  @!P0 SYNCS.PHASECHK.TRANS64 P0, [R0+URZ], R3 ;  /* 0x00000003000085a7 */ /* 0x000ea400080010ff */
[----:B--2---:R-:W-:Y:S05]  /*8ab0*/  @!P0 BRA `(.L_x_165) ;  /* 0xfffffffc00f08947 */ /* 0x004fea000383ffff */
[----:B------:R-:W-:Y:S05]  /*8ac0*/  BRA `(.L_x_166) ;  /* 0xffffffa4006c7947 */ /* 0x000fea000383ffff */
.L_x_58:
[----:B------:R-:W-:-:S07]  /*8ad0*/  MOV R0, UR5 ;  /* 0x0000000500007c02 */ /* 0x000fce0008000f00 */
.L_x_167:
[----:B-1----:R1:W2:Y:S02]  /*8ae0*/  SYNCS.PHASECHK.TRANS64.TRYWAIT P0, [R0+URZ], R3 ;  /* 0x00000003000075a7 */ /* 0x0022a400080011ff */
[----:B--2---:R-:W-:Y:S05]  /*8af0*/  @!P0 NANOSLEEP.SYNCS 0x989680 ;  /* 0x009896800000895d */ /* 0x004fea0003900000 */
[----:B------:R-:W2:Y:S02]  /*8b00*/  @!P0 SYNCS.PHASECHK.TRANS64 P0, [R0+URZ], R3 ;  /* 0x00000003000085a7 */ /* 0x000ea400080010ff */
[----:B--2---:R-:W-:Y:S05]  /*8b10*/  @!P0 BRA `(.L_x_167) ;  /* 0xfffffffc00f08947 */ /* 0x004fea000383ffff */
[----:B------:R-:W-:Y:S05]  /*8b20*/  BRA `(.L_x_168) ;  /* 0xffffffa400787947 */ /* 0x000fea000383ffff */
.L_x_61:
[----:B-1----:R1:W2:Y:S02]  /*8b30*/  SYNCS.PHASECHK.TRANS64.TRYWAIT P0, [R2+URZ+0x1a0], R5 ;  /* 0x0001a005020075a7 */ /* 0x0022a400080011ff */
[----:B--2---:R-:W-:Y:S05]  /*8b40*/  @!P0 NANOSLEEP.SYNCS 0x989680 ;  /* 0x009896800000895d */ /* 0x004fea0003900000 */
[----:B------:R-:W2:Y:S02]  /*8b50*/  @!P0 SYNCS.PHASECHK.TRANS64 P0, [R2+URZ+0x1a0], R5 ;  /* 0x0001a005020085a7 */ /* 0x000ea400080010ff */
[----:B--2---:R-:W-:Y:S05]  /*8b60*/  @!P0 BRA `(.L_x_61) ;  /* 0xfffffffc00f08947 */ /* 0x004fea000383ffff */
[----:B------:R-:W-:Y:S05]  /*8b70*/  BRA `(.L_x_169) ;  /* 0xffffffa400dc7947 */ /* 0x000fea000383ffff */
.L_x_62:
[----:B------:R-:W-:-:S07]  /*8b80*/  MOV R2, UR4 ;  /* 0x0000000400027c02 */ /* 0x000fce0008000f00 */
.L_x_170:
[----:B-1----:R1:W2:Y:S02]  /*8b90*/  SYNCS.PHASECHK.TRANS64.TRYWAIT P0, [R2+URZ+0x150], R5 ;  /* 0x00015005020075a7 */ /* 0x0022a400080011ff */
[----:B--2---:R-:W-:Y:S05]  /*8ba0*/  @!P0 NANOSLEEP.SYNCS 0x989680 ;  /* 0x009896800000895d */ /* 0x004fea0003900000 */
[----:B------:R-:W2:Y:S02]  /*8bb0*/  @!P0 SYNCS.PHASECHK.TRANS64 P0, [R2+URZ+0x150], R5 ;  /* 0x00015005020085a7 */ /* 0x000ea400080010ff */
[----:B--2---:R-:W-:Y:S05]  /*8bc0*/  @!P0 BRA `(.L_x_170) ;  /* 0xfffffffc00f08947 */ /* 0x004fea000383ffff */
[----:B------:R-:W-:Y:S05]  /*8bd0*/  BRA `(.L_x_171) ;  /* 0xffffffa400ec7947 */ /* 0x000fea000383ffff */
.L_x_63:
[----:B-1----:R1:W2:Y:S02]  /*8be0*/  SYNCS.PHASECHK.TRANS64.TRYWAIT P1, [R2+URZ+0x140], R5 ;  /* 0x00014005020075a7 */ /* 0x0022a400080211ff */
[----:B--2---:R-:W-:Y:S05]  /*8bf0*/  @!P1 NANOSLEEP.SYNCS 0x989680 ;  /* 0x009896800000995d */ /* 0x004fea0003900000 */
[----:B------:R-:W2:Y:S02]  /*8c00*/  @!P1 SYNCS.PHASECHK.TRANS64 P1, [R2+URZ+0x140], R5 ;  /* 0x00014005020095a7 */ /* 0x000ea400080210ff */
[----:B--2---:R-:W-:Y:S05]  /*8c10*/  @!P1 BRA `(.L_x_63) ;  /* 0xfffffffc00f09947 */ /* 0x004fea000383ffff */
[----:B------:R-:W-:Y:S05]  /*8c20*/  BRA `(.L_x_172) ;  /* 0xffffffa8001c7947 */ /* 0x000fea000383ffff */
.L_x_66:
[----:B------:R-:W-:-:S07]  /*8c30*/  MOV R0, UR4 ;  /* 0x0000000400007c02 */ /* 0x000fce0008000f00 */
.L_x_173:
[----:B-1----:R1:W2:Y:S02]  /*8c40*/  SYNCS.PHASECHK.TRANS64.TRYWAIT P0, [R0+URZ+0x150], R3 ;  /* 0x00015003000075a7 */ /* 0x0022a400080011ff */
[----:B--2---:R-:W-:Y:S05]  /*8c50*/  @!P0 NANOSLEEP.SYNCS 0x989680 ;  /* 0x009896800000895d */ /* 0x004fea0003900000 */
[----:B------:R-:W2:Y:S02]  /*8c60*/  @!P0 SYNCS.PHASECHK.TRANS64 P0, [R0+URZ+0x150], R3 ;  /* 0x00015003000085a7 */ /* 0x000ea400080010ff */
[----:B--2---:R-:W-:Y:S05]  /*8c70*/  @!P0 BRA `(.L_x_173) ;  /* 0xfffffffc00f08947 */ /* 0x004fea000383ffff */
[----:B------:R-:W-:Y:S05]  /*8c80*/  BRA `(.L_x_65) ;  /* 0xffffffa800707947 */ /* 0x000fea000383ffff */
.L_x_73:
[----:B-1----:R1:W2:Y:S02]  /*8c90*/  SYNCS.PHASECHK.TRANS64.TRYWAIT P1, [R0+URZ+0x140], R5 ;  /* 0x00014005000075a7 */ /* 0x0022a400080211ff */
[----:B--2---:R-:W-:Y:S05]  /*8ca0*/  @!P1 NANOSLEEP.SYNCS 0x989680 ;  /* 0x009896800000995d */ /* 0x004fea0003900000 */
[----:B------:R-:W2:Y:S02]  /*8cb0*/  @!P1 SYNCS.PHASECHK.TRANS64 P1, [R0+URZ+0x140], R5 ;  /* 0x00014005000095a7 */ /* 0x000ea400080210ff */
[----:B--2---:R-:W-:Y:S05]  /*8cc0*/  @!P1 BRA `(.L_x_73) ;  /* 0xfffffffc00f09947 */ /* 0x004fea000383ffff */
[----:B------:R-:W-:Y:S05]  /*8cd0*/  BRA `(.L_x_174) ;  /* 0xffffffac00d87947 */ /* 0x000fea000383ffff */
.L_x_74:
[----:B------:R-:W-:-:S07]  /*8ce0*/  MOV R3, UR22 ;  /* 0x0000001600037c02 */ /* 0x000fce0008000f00 */
.L_x_175:
[----:B-1----:R1:W2:Y:S02]  /*8cf0*/  SYNCS.PHASECHK.TRANS64.TRYWAIT P0, [R3+URZ+0x180], R0 ;  /* 0x00018000030075a7 */ /* 0x0022a400080011ff */
[----:B--2---:R-:W-:Y:S05]  /*8d00*/  @!P0 NANOSLEEP.SYNCS 0x989680 ;  /* 0x009896800000895d */ /* 0x004fea0003900000 */
[----:B------:R-:W2:Y:S02]  /*8d10*/  @!P0 SYNCS.PHASECHK.TRANS64 P0, [R3+URZ+0x180], R0 ;  /* 0x00018000030085a7 */ /* 0x000ea400080010ff */
[----:B--2---:R-:W-:Y:S05]  /*8d20*/  @!P0 BRA `(.L_x_175) ;  /* 0xfffffffc00f08947 */ /* 0x004fea000383ffff */
[----:B------:R-:W-:Y:S05]  /*8d30*/  BRA `(.L_x_176) ;  /* 0xffffffb000107947 */ /* 0x000fea000383ffff */
.L_x_77:
[----:B------:R-:W-:Y:S07]  /*8d40*/  MOV R0, UR5 ;  /* 0x0000000500007c02 */ /* 0x000fee0008000f00 */
.L_x_177:
[----:B-1----:R1:W2:Y:S02]  /*8d50*/  SYNCS.PHASECHK.TRANS64.TRYWAIT P0, [R0+URZ], R3 ;  /* 0x00000003000075a7 */ /* 0x0022a400080011ff */
[----:B--2---:R-:W-:Y:S05]  /*8d60*/  @!P0 NANOSLEEP.SYNCS 0x989680 ;  /* 0x009896800000895d */ /* 0x004fea0003900000 */
[----:B------:R-:W2:Y:S02]  /*8d70*/  @!P0 SYNCS.PHASECHK.TRANS64 P0, [R0+URZ], R3 ;  /* 0x00000003000085a7 */ /* 0x000ea400080010ff */
[----:B--2---:R-:W-:Y:S05]  /*8d80*/  @!P0 BRA `(.L_x_177) ;  /* 0xfffffffc00f08947 */ /* 0x004fea000383ffff */
[----:B------:R-:W-:Y:S05]  /*8d90*/  BRA `(.L_x_76) ;  /* 0xffffffb0002c7947 */ /* 0x000fea000383ffff */
.L_x_80:
[----:B------:R-:W-:-:S07]  /*8da0*/  MOV R0, UR4 ;  /* 0x0000000400007c02 */ /* 0x000fce0008000f00 */
.L_x_178:
[----:B--2---:R2:W4:Y:S02]  /*8db0*/  SYNCS.PHASECHK.TRANS64.TRYWAIT P0, [R0+URZ], R3 ;  /* 0x00000003000075a7 */ /* 0x00452400080011ff */
[----:B----4-:R-:W-:Y:S05]  /*8dc0*/  @!P0 NANOSLEEP.SYNCS 0x989680 ;  /* 0x009896800000895d */ /* 0x010fea0003900000 */
[----:B------:R-:W4:Y:S02]  /*8dd0*/  @!P0 SYNCS.PHASECHK.TRANS64 P0, [R0+URZ], R3 ;  /* 0x00000003000085a7 */ /* 0x000f2400080010ff */
[----:B----4-:R-:W-:Y:S05]  /*8de0*/  @!P0 BRA `(.L_x_178) ;  /* 0xfffffffc00f08947 */ /* 0x010fea000383ffff */
[----:B------:R-:W-:Y:S05]  /*8df0*/  BRA `(.L_x_179) ;  /* 0xffffffb000e07947 */ /* 0x000fea000383ffff */
.L_x_81:
[----:B------:R-:W-:-:S07]  /*8e00*/  MOV R0, UR5 ;  /* 0x0000000500007c02 */ /* 0x000fce0008000f00 */
.L_x_180:
[----:B-1----:R1:W2:Y:S02]  /*8e10*/  SYNCS.PHASECHK.TRANS64.TRYWAIT P0, [R0+URZ], R3 ;  /* 0x00000003000075a7 */ /* 0x0022a400080011ff */
[----:B--2---:R-:W-:Y:S05]  /*8e20*/  @!P0 NANOSLEEP.SYNCS 0x989680 ;  /* 0x009896800000895d */ /* 0x004fea0003900000 */
[----:B------:R-:W2:Y:S02]  /*8e30*/  @!P0 SYNCS.PHASECHK.TRANS64 P0, [R0+URZ], R3 ;  /* 0x00000003000085a7 */ /* 0x000ea400080010ff */
[----:B--2---:R-:W-:Y:S05]  /*8e40*/  @!P0 BRA `(.L_x_180) ;  /* 0xfffffffc00f08947 */ /* 0x004fea000383ffff */
[----:B------:R-:W-:Y:S05]  /*8e50*/  BRA `(.L_x_181) ;  /* 0xffffffb000ec7947 */ /* 0x000fea000383ffff */
.L_x_82:
[----:B------:R-:W-:-:S07]  /*8e60*/  MOV R0, UR5 ;  /* 0x0000000500007c02 */ /* 0x000fce0008000f00 */
.L_x_182:
[----:B-1----:R1:W2:Y:S02]  /*8e70*/  SYNCS.PHASECHK.TRANS64.TRYWAIT P0, [R0+URZ], R3 ;  /* 0x00000003000075a7 */ /* 0x0022a400080011ff */
[----:B--2---:R-:W-:Y:S05]  /*8e80*/  @!P0 NANOSLEEP.SYNCS 0x989680 ;  /* 0x009896800000895d */ /* 0x004fea0003900000 */
[----:B------:R-:W2:Y:S02]  /*8e90*/  @!P0 SYNCS.PHASECHK.TRANS64 P0, [R0+URZ], R3 ;  /* 0x00000003000085a7 */ /* 0x000ea400080010ff */
[----:B--2---:R-:W-:Y:S05]  /*8ea0*/  @!P0 BRA `(.L_x_182) ;  /* 0xfffffffc00f08947 */ /* 0x004fea000383ffff */
[----:B------:R-:W-:Y:S05]  /*8eb0*/  BRA `(.L_x_183) ;  /* 0xffffffb000f87947 */ /* 0x000fea000383ffff */
.L_x_83:
[----:B------:R-:W-:-:S07]  /*8ec0*/  MOV R0, UR4 ;  /* 0x0000000400007c02 */ /* 0x000fce0008000f00 */
.L_x_184:
[----:B-1----:R1:W2:Y:S02]  /*8ed0*/  SYNCS.PHASECHK.TRANS64.TRYWAIT P0, [R0+URZ], R3 ;  /* 0x00000003000075a7 */ /* 0x0022a400080011ff */
[----:B--2---:R-:W-:Y:S05]  /*8ee0*/  @!P0 NANOSLEEP.SYNCS 0x989680 ;  /* 0x009896800000895d */ /* 0x004fea0003900000 */
[----:B------:R-:W2:Y:S02]  /*8ef0*/  @!P0 SYNCS.PHASECHK.TRANS64 P0, [R0+URZ], R3 ;  /* 0x00000003000085a7 */ /* 0x000ea400080010ff */
[----:B--2---:R-:W-:Y:S05]  /*8f00*/  @!P0 BRA `(.L_x_184) ;  /* 0xfffffffc00f08947 */ /* 0x004fea000383ffff */
[----:B------:R-:W-:Y:S05]  /*8f10*/  BRA `(.L_x_185) ;  /* 0xffffffb400047947 */ /* 0x000fea000383ffff */
.L_x_88:
[----:B--2---:R2:W4:Y:S02]  /*8f20*/  SYNCS.PHASECHK.TRANS64.TRYWAIT P0, [R12+URZ+0x140], R9 ;  /* 0x000140090c0075a7 */ /* 0x00452400080011ff */
[----:B----4-:R-:W-:Y:S05]  /*8f30*/  @!P0 NANOSLEEP.SYNCS 0x989680 ;  /* 0x009896800000895d */ /* 0x010fea0003900000 */
[----:B------:R-:W4:Y:S02]  /*8f40*/  @!P0 SYNCS.PHASECHK.TRANS64 P0, [R12+URZ+0x140], R9 ;  /* 0x000140090c0085a7 */ /* 0x000f2400080010ff */
[----:B----4-:R-:W-:Y:S05]  /*8f50*/  @!P0 BRA `(.L_x_88) ;  /* 0xfffffffc00f08947 */ /* 0x010fea000383ffff */
[----:B------:R-:W-:Y:S05]  /*8f60*/  BRA `(.L_x_186) ;  /* 0xffffffb800187947 */ /* 0x000fea000383ffff */
.L_x_91:
[----:B------:R-:W-:Y:S07]  /*8f70*/  MOV R0, UR24 ;  /* 0x0000001800007c02 */ /* 0x000fee0008000f00 */
.L_x_187:
[----:B--2---:R2:W3:Y:S02]  /*8f80*/  SYNCS.PHASECHK.TRANS64.TRYWAIT P2, [R0+URZ+0x138], R9 ;  /* 0x00013809000075a7 */ /* 0x0044e400080411ff */
[----:B---3--:R-:W-:Y:S05]  /*8f90*/  @!P2 NANOSLEEP.SYNCS 0x989680 ;  /* 0x009896800000a95d */ /* 0x008fea0003900000 */
[----:B------:R-:W3:Y:S02]  /*8fa0*/  @!P2 SYNCS.PHASECHK.TRANS64 P2, [R0+URZ+0x138], R9 ;  /* 0x000138090000a5a7 */ /* 0x000ee400080410ff */
[----:B---3--:R-:W-:Y:S05]  /*8fb0*/  @!P2 BRA `(.L_x_187) ;  /* 0xfffffffc00f0a947 */ /* 0x008fea000383ffff */
[----:B------:R-:W-:Y:S05]  /*8fc0*/  BRA `(.L_x_90) ;  /* 0xffffffbc007c7947 */ /* 0x000fea000383ffff */
.L_x_94:
[----:B------:R-:W-:Y:S07]  /*8fd0*/  MOV R0, UR4 ;  /* 0x0000000400007c02 */ /* 0x000fee0008000f00 */
.L_x_188:
[----:B--2---:R2:W3:Y:S02]  /*8fe0*/  SYNCS.PHASECHK.TRANS64.TRYWAIT P0, [R0+URZ+0x118], R9 ;  /* 0x00011809000075a7 */ /* 0x0044e400080011ff */
[----:B---3--:R-:W-:Y:S05]  /*8ff0*/  @!P0 NANOSLEEP.SYNCS 0x989680 ;  /* 0x009896800000895d */ /* 0x008fea0003900000 */
[----:B------:R-:W3:Y:S02]  /*9000*/  @!P0 SYNCS.PHASECHK.TRANS64 P0, [R0+URZ+0x118], R9 ;  /* 0x00011809000085a7 */ /* 0x000ee400080010ff */
[----:B---3--:R-:W-:Y:S05]  /*9010*/  @!P0 BRA `(.L_x_188) ;  /* 0xfffffffc00f08947 */ /* 0x008fea000383ffff */
[----:B------:R-:W-:Y:S05]  /*9020*/  BRA `(.L_x_189) ;  /* 0xffffffbc00dc7947 */ /* 0x000fea000383ffff */
.L_x_95:
[----:B------:R-:W-:Y:S07]  /*9030*/  MOV R9, UR5 ;  /* 0x0000000500097c02 */ /* 0x000fee0008000f00 */
.L_x_190:
[----:B--2---:R2:W3:Y:S02]  /*9040*/  SYNCS.PHASECHK.TRANS64.TRYWAIT P0, [R9+URZ+0x118], R0 ;  /* 0x00011800090075a7 */ /* 0x0044e400080011ff */
[----:B---3--:R-:W-:Y:S05]  /*9050*/  @!P0 NANOSLEEP.SYNCS 0x989680 ;  /* 0x009896800000895d */ /* 0x008fea0003900000 */
[----:B------:R-:W3:Y:S02]  /*9060*/  @!P0 SYNCS.PHASECHK.TRANS64 P0, [R9+URZ+0x118], R0 ;  /* 0x00011800090085a7 */ /* 0x000ee400080010ff */
[----:B---3--:R-:W-:Y:S05]  /*9070*/  @!P0 BRA `(.L_x_190) ;  /* 0xfffffffc00f08947 */ /* 0x008fea000383ffff */
[----:B------:R-:W-:Y:S05]  /*9080*/  BRA `(.L_x_191) ;  /* 0xffffffc0003c7947 */ /* 0x000fea000383ffff */
.L_x_97:
[----:B------:R-:W-:-:S07]  /*9090*/  MOV R0, UR4 ;  /* 0x0000000400007c02 */ /* 0x000fce0008000f00 */
.L_x_192:
[----:B--2---:R2:W3:Y:S02]  /*90a0*/  SYNCS.PHASECHK.TRANS64.TRYWAIT P0, [R0+URZ], R3 ;  /* 0x00000003000075a7 */ /* 0x0044e400080011ff */
[----:B---3--:R-:W-:Y:S05]  /*90b0*/  @!P0 NANOSLEEP.SYNCS 0x989680 ;  /* 0x009896800000895d */ /* 0x008fea0003900000 */
[----:B------:R-:W3:Y:S02]  /*90c0*/  @!P0 SYNCS.PHASECHK.TRANS64 P0, [R0+URZ], R3 ;  /* 0x00000003000085a7 */ /* 0x000ee400080010ff */
[----:B---3--:R-:W-:Y:S05]  /*90d0*/  @!P0 BRA `(.L_x_192) ;  /* 0xfffffffc00f08947 */ /* 0x008fea000383ffff */
[----:B------:R-:W-:Y:S05]  /*90e0*/  BRA `(.L_x_193) ;  /* 0xffffffc000d07947 */ /* 0x000fea000383ffff */
.L_x_98:
[----:B------:R-:W-:-:S07]  /*90f0*/  MOV R0, UR5 ;  /* 0x0000000500007c02 */ /* 0x000fce0008000f00 */
.L_x_194:
[----:B--2---:R2:W3:Y:S02]  /*9100*/  SYNCS.PHASECHK.TRANS64.TRYWAIT P0, [R0+URZ], R3 ;  /* 0x00000003000075a7 */ /* 0x0044e400080011ff */
[----:B---3--:R-:W-:Y:S05]  /*9110*/  @!P0 NANOSLEEP.SYNCS 0x989680 ;  /* 0x009896800000895d */ /* 0x008fea0003900000 */
[----:B------:R-:W3:Y:S02]  /*9120*/  @!P0 SYNCS.PHASECHK.TRANS64 P0, [R0+URZ], R3 ;  /* 0x00000003000085a7 */ /* 0x000ee400080010ff */
[----:B---3--:R-:W-:Y:S05]  /*9130*/  @!P0 BRA `(.L_x_194) ;  /* 0xfffffffc00f08947 */ /* 0x008fea000383ffff */
[----:B------:R-:W-:Y:S05]  /*9140*/  BRA `(.L_x_195) ;  /* 0xffffffc000dc7947 */ /* 0x000fea000383ffff */
.L_x_100:
[----:B-1----:R1:W2:Y:S02]  /*9150*/  SYNCS.PHASECHK.TRANS64.TRYWAIT P0, [R3+URZ+0x140], R0 ;  /* 0x00014000030075a7 */ /* 0x0022a400080011ff */
[----:B--2---:R-:W-:Y:S05]  /*9160*/  @!P0 NANOSLEEP.SYNCS 0x989680 ;  /* 0x009896800000895d */ /* 0x004fea0003900000 */
[----:B------:R-:W2:Y:S02]  /*9170*/  @!P0 SYNCS.PHASECHK.TRANS64 P0, [R3+URZ+0x140], R0 ;  /* 0x00014000030085a7 */ /* 0x000ea400080010ff */
[----:B--2---:R-:W-:Y:S05]  /*9180*/  @!P0 BRA `(.L_x_100) ;  /* 0xfffffffc00f08947 */ /* 0x004fea000383ffff */
[----:B------:R-:W-:Y:S05]  /*9190*/  BRA `(.L_x_196) ;  /* 0xffffffc400c87947 */ /* 0x000fea000383ffff */
.L_x_110:
[----:B-1----:R1:W2:Y:S02]  /*91a0*/  SYNCS.PHASECHK.TRANS64.TRYWAIT P1, [R0+URZ+0x100], R5 ;  /* 0x00010005000075a7 */ /* 0x0022a400080211ff */
[----:B--2---:R-:W-:Y:S05]  /*91b0*/  @!P1 NANOSLEEP.SYNCS 0x989680 ;  /* 0x009896800000995d */ /* 0x004fea0003900000 */
[----:B------:R-:W2:Y:S02]  /*91c0*/  @!P1 SYNCS.PHASECHK.TRANS64 P1, [R0+URZ+0x100], R5 ;  /* 0x00010005000095a7 */ /* 0x000ea400080210ff */
[----:B--2---:R-:W-:Y:S05]  /*91d0*/  @!P1 BRA `(.L_x_110) ;  /* 0xfffffffc00f09947 */ /* 0x004fea000383ffff */
[----:B------:R-:W-:Y:S05]  /*91e0*/  BRA `(.L_x_109) ;  /* 0xffffffd400607947 */ /* 0x000fea000383ffff */
.L_x_112:
[----:B-1----:R1:W4:Y:S02]  /*91f0*/  SYNCS.PHASECHK.TRANS64.TRYWAIT P0, [R102+URZ+0x160], R3 ;  /* 0x00016003660075a7 */ /* 0x00232400080011ff */
[----:B----4-:R-:W-:Y:S05]  /*9200*/  @!P0 NANOSLEEP.SYNCS 0x989680 ;  /* 0x009896800000895d */ /* 0x010fea0003900000 */
[----:B------:R-:W4:Y:S02]  /*9210*/  @!P0 SYNCS.PHASECHK.TRANS64 P0, [R102+URZ+0x160], R3 ;  /* 0x00016003660085a7 */ /* 0x000f2400080010ff */
[----:B----4-:R-:W-:Y:S05]  /*9220*/  @!P0 BRA `(.L_x_112) ;  /* 0xfffffffc00f08947 */ /* 0x010fea000383ffff */
[----:B------:R-:W-:Y:S05]  /*9230*/  BRA `(.L_x_111) ;  /* 0xffffffd400987947 */ /* 0x000fea000383ffff */
.L_x_123:
[----:B---3--:R3:W4:Y:S02]  /*9240*/  SYNCS.PHASECHK.TRANS64.TRYWAIT P0, [R3+URZ+0x100], R110 ;  /* 0x0001006e030075a7 */ /* 0x00872400080011ff */
[----:B----4-:R-:W-:Y:S05]  /*9250*/  @!P0 NANOSLEEP.SYNCS 0x989680 ;  /* 0x009896800000895d */ /* 0x010fea0003900000 */
[----:B------:R-:W4:Y:S02]  /*9260*/  @!P0 SYNCS.PHASECHK.TRANS64 P0, [R3+URZ+0x100], R110 ;  /* 0x0001006e030085a7 */ /* 0x000f2400080010ff */
[----:B----4-:R-:W-:Y:S05]  /*9270*/  @!P0 BRA `(.L_x_123) ;  /* 0xfffffffc00f08947 */ /* 0x010fea000383ffff */
[----:B------:R-:W-:Y:S05]  /*9280*/  BRA `(.L_x_122) ;  /* 0xffffffe000887947 */ /* 0x000fea000383ffff */
        .weak           $__internal_0_$__cuda_sm10x_tcgen05_guardrail_trap_col_being_dealloced_not_returned_by_alloc
        .type           $__internal_0_$__cuda_sm10x_tcgen05_guardrail_trap_col_being_dealloced_not_returned_by_alloc,@function
        .size           $__internal_0_$__cuda_sm10x_tcgen05_guardrail_trap_col_being_dealloced_not_returned_by_alloc,($__internal_1_$__cuda_sm10x_tcgen05_guardrail_trap_phase_invalid_during_alloc - $__internal_0_$__cuda_sm10x_tcgen05_guardrail_trap_col_being_dealloced_not_returned_by_alloc)
$__internal_0_$__cuda_sm10x_tcgen05_guardrail_trap_col_being_dealloced_not_returned_by_alloc:
[----:B------:R-:W-:Y:S05]  /*9290*/  BPT.TRAP 0x1 ;  /* 0x000000040000795c */ /* 0x000fea0000300000 */
[----:B------:R-:W-:-:S04]  /*92a0*/  HFMA2 R3, -RZ, RZ, 0, 0 ;  /* 0x00000000ff037431 */ /* 0x000fc800000001ff */
[----:B------:R-:W-:Y:S05]  /*92b0*/  RET.REL.NODEC R2 `(_ZN7cutlass13device_kernelINS_4gemm6kernel13GemmUniversalIN4cute5tupleIJiiiiEEENS1_10collective13CollectiveMmaINS1_35MainloopSm100TmaUmmaWarpSpecializedILi16ELi2ELi4ENS5_IJNS4_1CILi1EEENSA_ILi2EEESB_EEEEENS5_IJNSA_ILi128EEENSA_ILi64EEENSA_ILi32EEEEEENS_10bfloat16_tENS5_IJlSB_lEEESJ_SK_NS4_8TiledMMAINS4_8MMA_AtomIJNS4_20SM100_MMA_F16BF16_SSISJ_SJ_fLi128ELi64ELNS4_4UMMA5MajorE0ELSP_0ELNSO_7ScaleInE0ELSQ_0EEEEEENS4_6LayoutINS5_IJSB_SB_SB_EEENS5_IJNSA_ILi0EEESV_SV_EEEEENS5_IJNS4_10UnderscoreESY_SY_EEEEENS4_23SM90_TMA_LOAD_MULTICASTENS4_14ComposedLayoutINS4_7SwizzleILi2ELi4ELi3EEENS4_18smem_ptr_flag_bitsILi16EEENST_INS5_IJNSA_ILi8EEESH_EEENS5_IJSH_SB_EEEEEEEvNS4_8identityENS4_13SM90_TMA_LOADES1B_vS1C_EENS_8epilogue10collective18CollectiveEpilogueINS1F_23Sm100TmaWarpSpecializedILi3ELi2ELi32ELb1ELb0EEEJSI_NS5_IJNST_ISF_SB_EENST_ISH_SB_EEEEESJ_SK_SJ_SK_NS1F_6fusion15FusionCallbacksIS1J_NS1N_17LinearCombinationISJ_fSJ_fLNS_15FloatRoundStyleE2EEESI_S1M_JEEENS4_5SM1004TMEM4LOAD26SM100_TMEM_LOAD_32dp32b32xES1D_S1B_NS4_39AutoVectorizingCopyWithAssumedAlignmentILi128EEENS4_14SM90_TMA_STOREES1B_S1Y_S1Y_EEEvvEEEEvNT_6ParamsE) ;  /* 0xffffff6c02507950 */ /* 0x000fea0003c3ffff */
        .weak           $__internal_1_$__cuda_sm10x_tcgen05_guardrail_trap_phase_invalid_during_alloc
        .type           $__internal_1_$__cuda_sm10x_tcgen05_guardrail_trap_phase_invalid_during_alloc,@function
        .size           $__internal_1_$__cuda_sm10x_tcgen05_guardrail_trap_phase_invalid_during_alloc,($__internal_2_$__cuda_sm10x_tcgen05_guardrail_trap_unallocated_columns_being_dealloced - $__internal_1_$__cuda_sm10x_tcgen05_guardrail_trap_phase_invalid_during_alloc)
$__internal_1_$__cuda_sm10x_tcgen05_guardrail_trap_phase_invalid_during_alloc:
[----:B------:R-:W-:Y:S05]  /*92c0*/  BPT.TRAP 0x1 ;  /* 0x000000040000795c */ /* 0x000fea0000300000 */
[----:B------:R-:W-:-:S04]  /*92d0*/  MOV R5, 0x0 ;  /* 0x0000000000057802 */ /* 0x000fc80000000f00 */
[----:B------:R-:W-:Y:S05]  /*92e0*/  RET.REL.NODEC R4 `(_ZN7cutlass13device_kernelINS_4gemm6kernel13GemmUniversalIN4cute5tupleIJiiiiEEENS1_10collective13CollectiveMmaINS1_35MainloopSm100TmaUmmaWarpSpecializedILi16ELi2ELi4ENS5_IJNS4_1CILi1EEENSA_ILi2EEESB_EEEEENS5_IJNSA_ILi128EEENSA_ILi64EEENSA_ILi32EEEEEENS_10bfloat16_tENS5_IJlSB_lEEESJ_SK_NS4_8TiledMMAINS4_8MMA_AtomIJNS4_20SM100_MMA_F16BF16_SSISJ_SJ_fLi128ELi64ELNS4_4UMMA5MajorE0ELSP_0ELNSO_7ScaleInE0ELSQ_0EEEEEENS4_6LayoutINS5_IJSB_SB_SB_EEENS5_IJNSA_ILi0EEESV_SV_EEEEENS5_IJNS4_10UnderscoreESY_SY_EEEEENS4_23SM90_TMA_LOAD_MULTICASTENS4_14ComposedLayoutINS4_7SwizzleILi2ELi4ELi3EEENS4_18smem_ptr_flag_bitsILi16EEENST_INS5_IJNSA_ILi8EEESH_EEENS5_IJSH_SB_EEEEEEEvNS4_8identityENS4_13SM90_TMA_LOADES1B_vS1C_EENS_8epilogue10collective18CollectiveEpilogueINS1F_23Sm100TmaWarpSpecializedILi3ELi2ELi32ELb1ELb0EEEJSI_NS5_IJNST_ISF_SB_EENST_ISH_SB_EEEEESJ_SK_SJ_SK_NS1F_6fusion15FusionCallbacksIS1J_NS1N_17LinearCombinationISJ_fSJ_fLNS_15FloatRoundStyleE2EEESI_S1M_JEEENS4_5SM1004TMEM4LOAD26SM100_TMEM_LOAD_32dp32b32xES1D_S1B_NS4_39AutoVectorizingCopyWithAssumedAlignmentILi128EEENS4_14SM90_TMA_STOREES1B_S1Y_S1Y_EEEvvEEEEvNT_6ParamsE) ;  /* 0xffffff6c04447950 */ /* 0x000fea0003c3ffff */
        .weak           $__internal_2_$__cuda_sm10x_tcgen05_guardrail_trap_unallocated_columns_being_dealloced
        .type           $__internal_2_$__cuda_sm10x_tcgen05_guardrail_trap_unallocated_columns_being_dealloced,@function
        .size           $__internal_2_$__cuda_sm10x_tcgen05_guardrail_trap_unallocated_columns_being_dealloced,(.L_x_198 - $__internal_2_$__cuda_sm10x_tcgen05_guardrail_trap_unallocated_columns_being_dealloced)
$__internal_2_$__cuda_sm10x_tcgen05_guardrail_trap_unallocated_columns_being_dealloced:
[----:B------:R-:W-:Y:S05]  /*92f0*/  BPT.TRAP 0x1 ;  /* 0x000000040000795c */ /* 0x000fea0000300000 */
[----:B------:R-:W-:-:S04]  /*9300*/  HFMA2 R3, -RZ, RZ, 0, 0 ;  /* 0x00000000ff037431 */ /* 0x000fc800000001ff */
[----:B------:R-:W-:Y:S05]  /*9310*/  RET.REL.NODEC R2 `(_ZN7cutlass13device_kernelINS_4gemm6kernel13GemmUniversalIN4cute5tupleIJiiiiEEENS1_10collective13CollectiveMmaINS1_35MainloopSm100TmaUmmaWarpSpecializedILi16ELi2ELi4ENS5_IJNS4_1CILi1EEENSA_ILi2EEESB_EEEEENS5_IJNSA_ILi128EEENSA_ILi64EEENSA_ILi32EEEEEENS_10bfloat16_tENS5_IJlSB_lEEESJ_SK_NS4_8TiledMMAINS4_8MMA_AtomIJNS4_20SM100_MMA_F16BF16_SSISJ_SJ_fLi128ELi64ELNS4_4UMMA5MajorE0ELSP_0ELNSO_7ScaleInE0ELSQ_0EEEEEENS4_6LayoutINS5_IJSB_SB_SB_EEENS5_IJNSA_ILi0EEESV_SV_EEEEENS5_IJNS4_10UnderscoreESY_SY_EEEEENS4_23SM90_TMA_LOAD_MULTICASTENS4_14ComposedLayoutINS4_7SwizzleILi2ELi4ELi3EEENS4_18smem_ptr_flag_bitsILi16EEENST_INS5_IJNSA_ILi8EEESH_EEENS5_IJSH_SB_EEEEEEEvNS4_8identityENS4_13SM90_TMA_LOADES1B_vS1C_EENS_8epilogue10collective18CollectiveEpilogueINS1F_23Sm100TmaWarpSpecializedILi3ELi2ELi32ELb1ELb0EEEJSI_NS5_IJNST_ISF_SB_EENST_ISH_SB_EEEEESJ_SK_SJ_SK_NS1F_6fusion15FusionCallbacksIS1J_NS1N_17LinearCombinationISJ_fSJ_fLNS_15FloatRoundStyleE2EEESI_S1M_JEEENS4_5SM1004TMEM4LOAD26SM100_TMEM_LOAD_32dp32b32xES1D_S1B_NS4_39AutoVectorizingCopyWithAssumedAlignmentILi128EEENS4_14SM90_TMA_STOREES1B_S1Y_S1Y_EEEvvEEEEvNT_6ParamsE) ;  /* 0xffffff6c02387950 */ /* 0x000fea0003c3ffff */
.L_x_197:
[----:B------:R-:W-:-:S00]  /*9320*/  BRA `(.L_x_197) ;  /* 0xfffffffc00fc7947 */ /* 0x000fc0000383ffff */
[----:B------:R-:W-:-:S00]  /*9330*/  NOP ;  /* 0x0000000000007918 */ /* 0x000fc00000000000 */
        /* <DEDUP_REMOVED lines=12> */
.L_x_198:


//--------------------- .nv.global.init           --------------------------
	.section	.nv.global.init,"aw",@progbits
.nv.global.init:
	.type		$str$27,@object
	.size		$str$27,($str$28 - $str$27)
$str$27:
        /*0000*/ 	.byte	0x28, 0x61, 0x64, 0x64, 0x72, 0x65, 0x73, 0x73, 0x20, 0x26, 0x20, 0x6d, 0x61, 0x73, 0x6b, 0x29
        /*0010*/ 	.byte	0x20, 0x3d, 0x3d, 0x20, 0x30, 0x00
	.type		$str$28,@object
	.size		$str$28,($str$26 - $str$28)
$str$28:
        /*0016*/ 	.byte	0x2f, 0x74, 0x6d, 0x70, 0x2f, 0x63, 0x75, 0x74, 0x6c, 0x61, 0x73, 0x73, 0x5f, 0x73, 0x77, 0x65
        /*0026*/ 	.byte	0x65, 0x70, 0x5f, 0x73, 0x72, 0x63, 0x2f, 0x69, 0x6e, 0x63, 0x6c, 0x75, 0x64, 0x65, 0x2f, 0x63
        /*0036*/ 	.byte	0x75, 0x74, 0x65, 0x2f, 0x70, 0x6f, 0x69, 0x6e, 0x74, 0x65, 0x72, 0x5f, 0x66, 0x6c, 0x61, 0x67
        /*0046*/ 	.byte	0x67, 0x65, 0x64, 0x2e, 0x68, 0x70, 0x70, 0x00
	.type		$str$26,@object
	.size		$str$26,($str$25 - $str$26)
$str$26:
        /*004e*/ 	.byte	0x2f, 0x74, 0x6d, 0x70, 0x2f, 0x63, 0x75, 0x74, 0x6c, 0x61, 0x73, 0x73, 0x5f, 0x73, 0x77, 0x65
        /*005e*/ 	.byte	0x65, 0x70, 0x5f, 0x73, 0x72, 0x63, 0x2f, 0x69, 0x6e, 0x63, 0x6c, 0x75, 0x64, 0x65, 0x2f, 0x63
        /*006e*/ 	.byte	0x75, 0x74, 0x65, 0x2f, 0x61, 0x74, 0x6f, 0x6d, 0x2f, 0x63, 0x6f, 0x70, 0x79, 0x5f, 0x74, 0x72
        /*007e*/ 	.byte	0x61, 0x69, 0x74, 0x73, 0x5f, 0x73, 0x6d, 0x31, 0x30, 0x30, 0x2e, 0x68, 0x70, 0x70, 0x00
	.type		$str$25,@object
	.size		$str$25,(__unnamed_1 - $str$25)
$str$25:
        /*008d*/ 	.byte	0x28, 0x28, 0x75, 0x69, 0x6e, 0x74, 0x33, 0x32, 0x5f, 0x74, 0x28, 0x74, 0x68, 0x72, 0x65, 0x61
        /*009d*/ 	.byte	0x64, 0x49, 0x64, 0x78, 0x2e, 0x78, 0x29, 0x20, 0x2f, 0x20, 0x33, 0x32, 0x29, 0x20, 0x25, 0x20
        /*00ad*/ 	.byte	0x34, 0x29, 0x20, 0x3d, 0x3d, 0x20, 0x28, 0x28, 0x28, 0x74, 0x6d, 0x65, 0x6d, 0x5f, 0x61, 0x64
        /*00bd*/ 	.byte	0x64, 0x72, 0x20, 0x3e, 0x3e, 0x20, 0x31, 0x36, 0x29, 0x20, 0x2f, 0x20, 0x33, 0x32, 0x29, 0x20
        /*00cd*/ 	.byte	0x25, 0x20, 0x34, 0x29, 0x00
	.type		__unnamed_1,@object
	.size		__unnamed_1,(__unnamed_2 - __unnamed_1)
__unnamed_1:
        /*00d2*/ 	.byte	0x61, 0x75, 0x74, 0x6f, 0x20, 0x63, 0x75, 0x74, 0x65, 0x3a, 0x3a, 0x61, 0x73, 0x5f, 0x70, 0x6f
        /* <DEDUP_REMOVED lines=24> */
        /*0262*/ 	.byte	0x34, 0x30, 0x39, 0x36, 0x3e, 0x3e, 0x3e, 0x3e, 0x5d, 0x00
	.type		__unnamed_2,@object
	.size		__unnamed_2,(.L_2 - __unnamed_2)
__unnamed_2:
        /* <DEDUP_REMOVED lines=42> */
        /*050c*/ 	.byte	0x3e, 0x3e, 0x5d, 0x00
.L_2:


//--------------------- .nv.shared._ZN7cutlass13device_kernelINS_4gemm6kernel13GemmUniversalIN4cute5tupleIJiiiiEEENS1_10collective13CollectiveMmaINS1_35MainloopSm100TmaUmmaWarpSpecializedILi16ELi2ELi4ENS5_IJNS4_1CILi1EEENSA_ILi2EEESB_EEEEENS5_IJNSA_ILi128EEENSA_ILi64EEENSA_ILi32EEEEEENS_10bfloat16_tENS5_IJlSB_lEEESJ_SK_NS4_8TiledMMAINS4_8MMA_AtomIJNS4_20SM100_MMA_F16BF16_SSISJ_SJ_fLi128ELi64ELNS4_4UMMA5MajorE0ELSP_0ELNSO_7ScaleInE0ELSQ_0EEEEEENS4_6LayoutINS5_IJSB_SB_SB_EEENS5_IJNSA_ILi0EEESV_SV_EEEEENS5_IJNS4_10UnderscoreESY_SY_EEEEENS4_23SM90_TMA_LOAD_MULTICASTENS4_14ComposedLayoutINS4_7SwizzleILi2ELi4ELi3EEENS4_18smem_ptr_flag_bitsILi16EEENST_INS5_IJNSA_ILi8EEESH_EEENS5_IJSH_SB_EEEEEEEvNS4_8identityENS4_13SM90_TMA_LOADES1B_vS1C_EENS_8epilogue10collective18CollectiveEpilogueINS1F_23Sm100TmaWarpSpecializedILi3ELi2ELi32ELb1ELb0EEEJSI_NS5_IJNST_ISF_SB_EENST_ISH_SB_EEEEESJ_SK_SJ_SK_NS1F_6fusion15FusionCallbacksIS1J_NS1N_17LinearCombinationISJ_fSJ_fLNS_15FloatRoundStyleE2EEESI_S1M_JEEENS4_5SM1004TMEM4LOAD26SM100_TMEM_LOAD_32dp32b32xES1D_S1B_NS4_39AutoVectorizingCopyWithAssumedAlignmentILi128EEENS4_14SM90_TMA_STOREES1B_S1Y_S1Y_EEEvvEEEEvNT_6ParamsE --------------------------
	.section	.nv.shared._ZN7cutlass13device_kernelINS_4gemm6kernel13GemmUniversalIN4cute5tupleIJiiiiEEENS1_10collective13CollectiveMmaINS1_35MainloopSm100TmaUmmaWarpSpecializedILi16ELi2ELi4ENS5_IJNS4_1CILi1EEENSA_ILi2EEESB_EEEEENS5_IJNSA_ILi128EEENSA_ILi64EEENSA_ILi32EEEEEENS_10bfloat16_tENS5_IJlSB_lEEESJ_SK_NS4_8TiledMMAINS4_8MMA_AtomIJNS4_20SM100_MMA_F16BF16_SSISJ_SJ_fLi128ELi64ELNS4_4UMMA5MajorE0ELSP_0ELNSO_7ScaleInE0ELSQ_0EEEEEENS4_6LayoutINS5_IJSB_SB_SB_EEENS5_IJNSA_ILi0EEESV_SV_EEEEENS5_IJNS4_10UnderscoreESY_SY_EEEEENS4_23SM90_TMA_LOAD_MULTICASTENS4_14ComposedLayoutINS4_7SwizzleILi2ELi4ELi3EEENS4_18smem_ptr_flag_bitsILi16EEENST_INS5_IJNSA_ILi8EEESH_EEENS5_IJSH_SB_EEEEEEEvNS4_8identityENS4_13SM90_TMA_LOADES1B_vS1C_EENS_8epilogue10collective18CollectiveEpilogueINS1F_23Sm100TmaWarpSpecializedILi3ELi2ELi32ELb1ELb0EEEJSI_NS5_IJNST_ISF_SB_EENST_ISH_SB_EEEEESJ_SK_SJ_SK_NS1F_6fusion15FusionCallbacksIS1J_NS1N_17LinearCombinationISJ_fSJ_fLNS_15FloatRoundStyleE2EEESI_S1M_JEEENS4_5SM1004TMEM4LOAD26SM100_TMEM_LOAD_32dp32b32xES1D_S1B_NS4_39AutoVectorizingCopyWithAssumedAlignmentILi128EEENS4_14SM90_TMA_STOREES1B_S1Y_S1Y_EEEvvEEEEvNT_6ParamsE,"aw",@nobits
	.sectionflags	@""
	.align	16
	.zero		1024


//--------------------- .nv.shared.reserved.0     --------------------------
	.section	.nv.shared.reserved.0,"aw",@nobits
	.weak		__nv_reservedSMEM_offset_0_alias
	.size		__nv_reservedSMEM_offset_0_alias, 0, 64
	.other		__nv_reservedSMEM_offset_0_alias,@"STO_CUDA_RESERVED_SHARED STV_DEFAULT"
__nv_reservedSMEM_offset_0_alias:
	.zero		0
.nv.shared.reserved.0:
	.zero		64
	.weak		__nv_reservedSMEM_tcgen05_partition
	.type		__nv_reservedSMEM_tcgen05_partition,@object
	.size		__nv_reservedSMEM_tcgen05_partition,(.L_0 - __nv_reservedSMEM_tcgen05_partition)
__nv_reservedSMEM_tcgen05_partition:
	.zero		32
.L_0:


//--------------------- .nv.global                --------------------------
	.section	.nv.global,"aw",@nobits
.nv.global:
	.type		_ZN40_INTERNAL_6a351740_4_k_cu_4b29fbc2_291674cute1_E,@object
	.size		_ZN40_INTERNAL_6a351740_4_k_cu_4b29fbc2_291674cute1_E,(_ZN40_INTERNAL_6a351740_4_k_cu_4b29fbc2_291674cuda3std3__45__cpo6cbeginE - _ZN40_INTERNAL_6a351740_4_k_cu_4b29fbc2_291674cute1_E)
_ZN40_INTERNAL_6a351740_4_k_cu_4b29fbc2_291674cute1_E:
	.zero		1
	.type		_ZN40_INTERNAL_6a351740_4_k_cu_4b29fbc2_291674cuda3std3__45__cpo6cbeginE,@object
	.size		_ZN40_INTERNAL_6a351740_4_k_cu_4b29fbc2_291674cuda3std3__45__cpo6cbeginE,(_ZN40_INTERNAL_6a351740_4_k_cu_4b29fbc2_291674cuda3std3__48in_placeE - _ZN40_INTERNAL_6a351740_4_k_cu_4b29fbc2_291674cuda3std3__45__cpo6cbeginE)
_ZN40_INTERNAL_6a351740_4_k_cu_4b29fbc2_291674cuda3std3__45__cpo6cbeginE:
	.zero		1
	.type		_ZN40_INTERNAL_6a351740_4_k_cu_4b29fbc2_291674cuda3std3__48in_placeE,@object
	.size		_ZN40_INTERNAL_6a351740_4_k_cu_4b29fbc2_291674cuda3std3__48in_placeE,(_ZN40_INTERNAL_6a351740_4_k_cu_4b29fbc2_291674cuda3std6ranges3__45__cpo9iter_moveE - _ZN40_INTERNAL_6a351740_4_k_cu_4b29fbc2_291674cuda3std3__48in_placeE)
_ZN40_INTERNAL_6a351740_4_k_cu_4b29fbc2_291674cuda3std3__48in_placeE:
	.zero		1
	.type		_ZN40_INTERNAL_6a351740_4_k_cu_4b29fbc2_291674cuda3std6ranges3__45__cpo9iter_moveE,@object
	.size		_ZN40_INTERNAL_6a351740_4_k_cu_4b29fbc2_291674cuda3std6ranges3__45__cpo9iter_moveE,(_ZN40_INTERNAL_6a351740_4_k_cu_4b29fbc2_291674cuda3std3__45__cpo5beginE - _ZN40_INTERNAL_6a351740_4_k_cu_4b29fbc2_291674cuda3std6ranges3__45__cpo9iter_moveE)
_ZN40_INTERNAL_6a351740_4_k_cu_4b29fbc2_291674cuda3std6ranges3__45__cpo9iter_moveE:
	.zero		1
	.type		_ZN40_INTERNAL_6a351740_4_k_cu_4b29fbc2_291674cuda3std3__45__cpo5beginE,@object
	.size		_ZN40_INTERNAL_6a351740_4_k_cu_4b29fbc2_291674cuda3std3__45__cpo5beginE,(_ZN40_INTERNAL_6a351740_4_k_cu_4b29fbc2_291674cuda3std3__442_GLOBAL__N__6a351740_4_k_cu_4b29fbc2_291676ignoreE - _ZN40_INTERNAL_6a351740_4_k_cu_4b29fbc2_291674cuda3std3__45__cpo5beginE)
_ZN40_INTERNAL_6a351740_4_k_cu_4b29fbc2_291674cuda3std3__45__cpo5beginE:
	.zero		1
	.type		_ZN40_INTERNAL_6a351740_4_k_cu_4b29fbc2_291674cuda3std3__442_GLOBAL__N__6a351740_4_k_cu_4b29fbc2_291676ignoreE,@object
	.size		_ZN40_INTERNAL_6a351740_4_k_cu_4b29fbc2_291674cuda3std3__442_GLOBAL__N__6a351740_4_k_cu_4b29fbc2_291676ignoreE,(_ZN40_INTERNAL_6a351740_4_k_cu_4b29fbc2_291674cute7productE - _ZN40_INTERNAL_6a351740_4_k_cu_4b29fbc2_291674cuda3std3__442_GLOBAL__N__6a351740_4_k_cu_4b29fbc2_291676ignoreE)
_ZN40_INTERNAL_6a351740_4_k_cu_4b29fbc2_291674cuda3std3__442_GLOBAL__N__6a351740_4_k_cu_4b29fbc2_291676ignoreE:
	.zero		1
	.type		_ZN40_INTERNAL_6a351740_4_k_cu_4b29fbc2_291674cute7productE,@object
	.size		_ZN40_INTERNAL_6a351740_4_k_cu_4b29fbc2_291674cute7productE,(_ZN40_INTERNAL_6a351740_4_k_cu_4b29fbc2_291674cuda3std3__45__cpo3endE - _ZN40_INTERNAL_6a351740_4_k_cu_4b29fbc2_291674cute7productE)
_ZN40_INTERNAL_6a351740_4_k_cu_4b29fbc2_291674cute7productE:
	.zero		1
	.type		_ZN40_INTERNAL_6a351740_4_k_cu_4b29fbc2_291674cuda3std3__45__cpo3endE,@object
	.size		_ZN40_INTERNAL_6a351740_4_k_cu_4b29fbc2_291674cuda3std3__45__cpo3endE,(_ZN40_INTERNAL_6a351740_4_k_cu_4b29fbc2_291674cuda3std3__419piecewise_constructE - _ZN40_INTERNAL_6a351740_4_k_cu_4b29fbc2_291674cuda3std3__45__cpo3endE)
_ZN40_INTERNAL_6a351740_4_k_cu_4b29fbc2_291674cuda3std3__45__cpo3endE:
	.zero		1
	.type		_ZN40_INTERNAL_6a351740_4_k_cu_4b29fbc2_291674cuda3std3__419piecewise_constructE,@object
	.size		_ZN40_INTERNAL_6a351740_4_k_cu_4b29fbc2_291674cuda3std3__419piecewise_constructE,(_ZN40_INTERNAL_6a351740_4_k_cu_4b29fbc2_291674cuda3std3__45__cpo4cendE - _ZN40_INTERNAL_6a351740_4_k_cu_4b29fbc2_291674cuda3std3__419piecewise_constructE)
_ZN40_INTERNAL_6a351740_4_k_cu_4b29fbc2_291674cuda3std3__419piecewise_constructE:
	.zero		1
	.type		_ZN40_INTERNAL_6a351740_4_k_cu_4b29fbc2_291674cuda3std3__45__cpo4cendE,@object
	.size		_ZN40_INTERNAL_6a351740_4_k_cu_4b29fbc2_291674cuda3std3__45__cpo4cendE,(_ZN40_INTERNAL_6a351740_4_k_cu_4b29fbc2_291674cuda3std6ranges3__45__cpo4swapE - _ZN40_INTERNAL_6a351740_4_k_cu_4b29fbc2_291674cuda3std3__45__cpo4cendE)
_ZN40_INTERNAL_6a351740_4_k_cu_4b29fbc2_291674cuda3std3__45__cpo4cendE:
	.zero		1
	.type		_ZN40_INTERNAL_6a351740_4_k_cu_4b29fbc2_291674cuda3std6ranges3__45__cpo4swapE,@object
	.size		_ZN40_INTERNAL_6a351740_4_k_cu_4b29fbc2_291674cuda3std6ranges3__45__cpo4swapE,(.L_10 - _ZN40_INTERNAL_6a351740_4_k_cu_4b29fbc2_291674cuda3std6ranges3__45__cpo4swapE)
_ZN40_INTERNAL_6a351740_4_k_cu_4b29fbc2_291674cuda3std6ranges3__45__cpo4swapE:
	.zero		1
.L_10:


//--------------------- .nv.constant0._ZN7cutlass13device_kernelINS_4gemm6kernel13GemmUniversalIN4cute5tupleIJiiiiEEENS1_10collective13CollectiveMmaINS1_35MainloopSm100TmaUmmaWarpSpecializedILi16ELi2ELi4ENS5_IJNS4_1CILi1EEENSA_ILi2EEESB_EEEEENS5_IJNSA_ILi128EEENSA_ILi64EEENSA_ILi32EEEEEENS_10bfloat16_tENS5_IJlSB_lEEESJ_SK_NS4_8TiledMMAINS4_8MMA_AtomIJNS4_20SM100_MMA_F16BF16_SSISJ_SJ_fLi128ELi64ELNS4_4UMMA5MajorE0ELSP_0ELNSO_7ScaleInE0ELSQ_0EEEEEENS4_6LayoutINS5_IJSB_SB_SB_EEENS5_IJNSA_ILi0EEESV_SV_EEEEENS5_IJNS4_10UnderscoreESY_SY_EEEEENS4_23SM90_TMA_LOAD_MULTICASTENS4_14ComposedLayoutINS4_7SwizzleILi2ELi4ELi3EEENS4_18smem_ptr_flag_bitsILi16EEENST_INS5_IJNSA_ILi8EEESH_EEENS5_IJSH_SB_EEEEEEEvNS4_8identityENS4_13SM90_TMA_LOADES1B_vS1C_EENS_8epilogue10collective18CollectiveEpilogueINS1F_23Sm100TmaWarpSpecializedILi3ELi2ELi32ELb1ELb0EEEJSI_NS5_IJNST_ISF_SB_EENST_ISH_SB_EEEEESJ_SK_SJ_SK_NS1F_6fusion15FusionCallbacksIS1J_NS1N_17LinearCombinationISJ_fSJ_fLNS_15FloatRoundStyleE2EEESI_S1M_JEEENS4_5SM1004TMEM4LOAD26SM100_TMEM_LOAD_32dp32b32xES1D_S1B_NS4_39AutoVectorizingCopyWithAssumedAlignmentILi128EEENS4_14SM90_TMA_STOREES1B_S1Y_S1Y_EEEvvEEEEvNT_6ParamsE --------------------------
	.section	.nv.constant0._ZN7cutlass13device_kernelINS_4gemm6kernel13GemmUniversalIN4cute5tupleIJiiiiEEENS1_10collective13CollectiveMmaINS1_35MainloopSm100TmaUmmaWarpSpecializedILi16ELi2ELi4ENS5_IJNS4_1CILi1EEENSA_ILi2EEESB_EEEEENS5_IJNSA_ILi128EEENSA_ILi64EEENSA_ILi32EEEEEENS_10bfloat16_tENS5_IJlSB_lEEESJ_SK_NS4_8TiledMMAINS4_8MMA_AtomIJNS4_20SM100_MMA_F16BF16_SSISJ_SJ_fLi128ELi64ELNS4_4UMMA5MajorE0ELSP_0ELNSO_7ScaleInE0ELSQ_0EEEEEENS4_6LayoutINS5_IJSB_SB_SB_EEENS5_IJNSA_ILi0EEESV_SV_EEEEENS5_IJNS4_10UnderscoreESY_SY_EEEEENS4_23SM90_TMA_LOAD_MULTICASTENS4_14ComposedLayoutINS4_7SwizzleILi2ELi4ELi3EEENS4_18smem_ptr_flag_bitsILi16EEENST_INS5_IJNSA_ILi8EEESH_EEENS5_IJSH_SB_EEEEEEEvNS4_8identityENS4_13SM90_TMA_LOADES1B_vS1C_EENS_8epilogue10collective18CollectiveEpilogueINS1F_23Sm100TmaWarpSpecializedILi3ELi2ELi32ELb1ELb0EEEJSI_NS5_IJNST_ISF_SB_EENST_ISH_SB_EEEEESJ_SK_SJ_SK_NS1F_6fusion15FusionCallbacksIS1J_NS1N_17LinearCombinationISJ_fSJ_fLNS_15FloatRoundStyleE2EEESI_S1M_JEEENS4_5SM1004TMEM4LOAD26SM100_TMEM_LOAD_32dp32b32xES1D_S1B_NS4_39AutoVectorizingCopyWithAssumedAlignmentILi128EEENS4_14SM90_TMA_STOREES1B_S1Y_S1Y_EEEvvEEEEvNT_6ParamsE,"a",@progbits
	.sectionflags	@""
	.align	4
.nv.constant0._ZN7cutlass13device_kernelINS_4gemm6kernel13GemmUniversalIN4cute5tupleIJiiiiEEENS1_10collective13CollectiveMmaINS1_35MainloopSm100TmaUmmaWarpSpecializedILi16ELi2ELi4ENS5_IJNS4_1CILi1EEENSA_ILi2EEESB_EEEEENS5_IJNSA_ILi128EEENSA_ILi64EEENSA_ILi32EEEEEENS_10bfloat16_tENS5_IJlSB_lEEESJ_SK_NS4_8TiledMMAINS4_8MMA_AtomIJNS4_20SM100_MMA_F16BF16_SSISJ_SJ_fLi128ELi64ELNS4_4UMMA5MajorE0ELSP_0ELNSO_7ScaleInE0ELSQ_0EEEEEENS4_6LayoutINS5_IJSB_SB_SB_EEENS5_IJNSA_ILi0EEESV_SV_EEEEENS5_IJNS4_10UnderscoreESY_SY_EEEEENS4_23SM90_TMA_LOAD_MULTICASTENS4_14ComposedLayoutINS4_7SwizzleILi2ELi4ELi3EEENS4_18smem_ptr_flag_bitsILi16EEENST_INS5_IJNSA_ILi8EEESH_EEENS5_IJSH_SB_EEEEEEEvNS4_8identityENS4_13SM90_TMA_LOADES1B_vS1C_EENS_8epilogue10collective18CollectiveEpilogueINS1F_23Sm100TmaWarpSpecializedILi3ELi2ELi32ELb1ELb0EEEJSI_NS5_IJNST_ISF_SB_EENST_ISH_SB_EEEEESJ_SK_SJ_SK_NS1F_6fusion15FusionCallbacksIS1J_NS1N_17LinearCombinationISJ_fSJ_fLNS_15FloatRoundStyleE2EEESI_S1M_JEEENS4_5SM1004TMEM4LOAD26SM100_TMEM_LOAD_32dp32b32xES1D_S1B_NS4_39AutoVectorizingCopyWithAssumedAlignmentILi128EEENS4_14SM90_TMA_STOREES1B_S1Y_S1Y_EEEvvEEEEvNT_6ParamsE:
	.zero		2944


//--------------------- SYMBOLS --------------------------

	.type		.nv.reservedSmem.offset0,@object
	.size		.nv.reservedSmem.offset0,0x4
	.type		.nv.reservedSmem.cap,@object
	.size		.nv.reservedSmem.cap,0x4
	.type		__assertfail,@function
